	.target	sm_90a

	.elftype	@"ET_EXEC"


//--------------------- .note.nv.tkinfo           --------------------------
	.section	.note.nv.tkinfo,"",@"SHT_NOTE"
	.sectionflags	@"SHF_NOTE_NV_TKINFO"
	.tkinfo
        /*0018*/ 	.word	0x00000002
        /*0030*/ 	.string	""
        /*0030*/ 	.string	"ptxas"
        /*0030*/ 	.string	"Cuda compilation tools, release 13.0, V13.0.88"
        /*0030*/ 	.string	"Build cuda_13.0.r13.0/compiler.36424714_0"
        /*0030*/ 	.string	"-arch sm_90a -m 64 "



//--------------------- .note.nv.cuinfo           --------------------------
	.section	.note.nv.cuinfo,"",@"SHT_NOTE"
	.sectionflags	@"SHF_NOTE_NV_CUINFO"
        /*0018*/ 	.short	0x0002
        /*001a*/ 	.short	0x005a
        /*001c*/ 	.short	0x0082
	.zero		2


//--------------------- .nv.info                  --------------------------
	.section	.nv.info,"",@"SHT_CUDA_INFO"
	.align	4


	//----- nvinfo : EIATTR_REGCOUNT
	.align		4
        /*0000*/ 	.byte	0x04, 0x2f
        /*0002*/ 	.short	(.L_15 - .L_14)
	.align		4
.L_14:
        /*0004*/ 	.word	index@(_ZN7cutlass13device_kernelINS_4gemm6kernel13GemmUniversalIN4cute5tupleIJiiiiEEENS1_10collective13CollectiveMmaINS1_34MainloopSm90TmaGmmaWarpSpecializedILi4ENS5_IJNS4_1CILi1EEESB_SB_EEENS1_35KernelTmaWarpSpecializedCooperativeEEENS5_IJNSA_ILi128EEENSA_ILi64EEESF_EEENS_10bfloat16_tENS5_IJlSB_lEEESI_SJ_NS4_8TiledMMAINS4_8MMA_AtomIJNS4_4SM904GMMA27MMA_64x64x16_F32BF16BF16_SSILNSN_5MajorE0ELSP_0ELNSN_7ScaleInE1ELSQ_1EEEEEENS4_6LayoutINS5_IJNSA_ILi2EEESB_SB_EEENS5_IJSB_NSA_ILi0EEESW_EEEEENS5_IJNS4_10UnderscoreESZ_SZ_EEEEENS4_13SM90_TMA_LOADENS4_14ComposedLayoutINS4_7SwizzleILi3ELi4ELi3EEENS4_18smem_ptr_flag_bitsILi16EEENST_INS5_IJNSA_ILi8EEESG_EEENS5_IJSG_SB_EEEEEEEvNS4_8identityES12_S1C_vS1D_EENS_8epilogue10collective6detail29Sm90TmaWarpSpecializedAdapterINS1G_15DefaultEpilogueISI_SJ_SJ_NS1F_6thread17LinearCombinationISI_Li1EffLNS1K_9ScaleType4KindE0ELNS_15FloatRoundStyleE2ESI_EENS1_15EpilogueDefaultEEEEEvvEEEEvNT_6ParamsE)
        /*0008*/ 	.word	0x000000a8


	//----- nvinfo : EIATTR_FRAME_SIZE
	.align		4
.L_15:
        /*000c*/ 	.byte	0x04, 0x11
        /*000e*/ 	.short	(.L_17 - .L_16)
	.align		4
.L_16:
        /*0010*/ 	.word	index@(_ZN7cutlass13device_kernelINS_4gemm6kernel13GemmUniversalIN4cute5tupleIJiiiiEEENS1_10collective13CollectiveMmaINS1_34MainloopSm90TmaGmmaWarpSpecializedILi4ENS5_IJNS4_1CILi1EEESB_SB_EEENS1_35KernelTmaWarpSpecializedCooperativeEEENS5_IJNSA_ILi128EEENSA_ILi64EEESF_EEENS_10bfloat16_tENS5_IJlSB_lEEESI_SJ_NS4_8TiledMMAINS4_8MMA_AtomIJNS4_4SM904GMMA27MMA_64x64x16_F32BF16BF16_SSILNSN_5MajorE0ELSP_0ELNSN_7ScaleInE1ELSQ_1EEEEEENS4_6LayoutINS5_IJNSA_ILi2EEESB_SB_EEENS5_IJSB_NSA_ILi0EEESW_EEEEENS5_IJNS4_10UnderscoreESZ_SZ_EEEEENS4_13SM90_TMA_LOADENS4_14ComposedLayoutINS4_7SwizzleILi3ELi4ELi3EEENS4_18smem_ptr_flag_bitsILi16EEENST_INS5_IJNSA_ILi8EEESG_EEENS5_IJSG_SB_EEEEEEEvNS4_8identityES12_S1C_vS1D_EENS_8epilogue10collective6detail29Sm90TmaWarpSpecializedAdapterINS1G_15DefaultEpilogueISI_SJ_SJ_NS1F_6thread17LinearCombinationISI_Li1EffLNS1K_9ScaleType4KindE0ELNS_15FloatRoundStyleE2ESI_EENS1_15EpilogueDefaultEEEEEvvEEEEvNT_6ParamsE)
        /*0014*/ 	.word	0x00000000


	//----- nvinfo : EIATTR_MIN_STACK_SIZE
	.align		4
.L_17:
        /*0018*/ 	.byte	0x04, 0x12
        /*001a*/ 	.short	(.L_19 - .L_18)
	.align		4
.L_18:
        /*001c*/ 	.word	index@(_ZN7cutlass13device_kernelINS_4gemm6kernel13GemmUniversalIN4cute5tupleIJiiiiEEENS1_10collective13CollectiveMmaINS1_34MainloopSm90TmaGmmaWarpSpecializedILi4ENS5_IJNS4_1CILi1EEESB_SB_EEENS1_35KernelTmaWarpSpecializedCooperativeEEENS5_IJNSA_ILi128EEENSA_ILi64EEESF_EEENS_10bfloat16_tENS5_IJlSB_lEEESI_SJ_NS4_8TiledMMAINS4_8MMA_AtomIJNS4_4SM904GMMA27MMA_64x64x16_F32BF16BF16_SSILNSN_5MajorE0ELSP_0ELNSN_7ScaleInE1ELSQ_1EEEEEENS4_6LayoutINS5_IJNSA_ILi2EEESB_SB_EEENS5_IJSB_NSA_ILi0EEESW_EEEEENS5_IJNS4_10UnderscoreESZ_SZ_EEEEENS4_13SM90_TMA_LOADENS4_14ComposedLayoutINS4_7SwizzleILi3ELi4ELi3EEENS4_18smem_ptr_flag_bitsILi16EEENST_INS5_IJNSA_ILi8EEESG_EEENS5_IJSG_SB_EEEEEEEvNS4_8identityES12_S1C_vS1D_EENS_8epilogue10collective6detail29Sm90TmaWarpSpecializedAdapterINS1G_15DefaultEpilogueISI_SJ_SJ_NS1F_6thread17LinearCombinationISI_Li1EffLNS1K_9ScaleType4KindE0ELNS_15FloatRoundStyleE2ESI_EENS1_15EpilogueDefaultEEEEEvvEEEEvNT_6ParamsE)
        /*0020*/ 	.word	0x00000000
.L_19:


//--------------------- .nv.compat                --------------------------
	.section	.nv.compat,"",@"SHT_CUDA_COMPAT_INFO"
	.align	4
        /*0000*/ 	.byte	0x02, 0x09, 0x01, 0x00, 0x02, 0x02, 0x04, 0x00, 0x02, 0x05, 0x05, 0x00, 0x03, 0x07, 0x01, 0x01
        /*0010*/ 	.byte	0x02, 0x03, 0x01, 0x00, 0x02, 0x06, 0x01, 0x00, 0x04, 0x0b, 0x08, 0x00, 0x00, 0x00, 0x00, 0x00
        /*0020*/ 	.byte	0x00, 0x00, 0x00, 0x00


//--------------------- .nv.info._ZN7cutlass13device_kernelINS_4gemm6kernel13GemmUniversalIN4cute5tupleIJiiiiEEENS1_10collective13CollectiveMmaINS1_34MainloopSm90TmaGmmaWarpSpecializedILi4ENS5_IJNS4_1CILi1EEESB_SB_EEENS1_35KernelTmaWarpSpecializedCooperativeEEENS5_IJNSA_ILi128EEENSA_ILi64EEESF_EEENS_10bfloat16_tENS5_IJlSB_lEEESI_SJ_NS4_8TiledMMAINS4_8MMA_AtomIJNS4_4SM904GMMA27MMA_64x64x16_F32BF16BF16_SSILNSN_5MajorE0ELSP_0ELNSN_7ScaleInE1ELSQ_1EEEEEENS4_6LayoutINS5_IJNSA_ILi2EEESB_SB_EEENS5_IJSB_NSA_ILi0EEESW_EEEEENS5_IJNS4_10UnderscoreESZ_SZ_EEEEENS4_13SM90_TMA_LOADENS4_14ComposedLayoutINS4_7SwizzleILi3ELi4ELi3EEENS4_18smem_ptr_flag_bitsILi16EEENST_INS5_IJNSA_ILi8EEESG_EEENS5_IJSG_SB_EEEEEEEvNS4_8identityES12_S1C_vS1D_EENS_8epilogue10collective6detail29Sm90TmaWarpSpecializedAdapterINS1G_15DefaultEpilogueISI_SJ_SJ_NS1F_6thread17LinearCombinationISI_Li1EffLNS1K_9ScaleType4KindE0ELNS_15FloatRoundStyleE2ESI_EENS1_15EpilogueDefaultEEEEEvvEEEEvNT_6ParamsE --------------------------
	.section	.nv.info._ZN7cutlass13device_kernelINS_4gemm6kernel13GemmUniversalIN4cute5tupleIJiiiiEEENS1_10collective13CollectiveMmaINS1_34MainloopSm90TmaGmmaWarpSpecializedILi4ENS5_IJNS4_1CILi1EEESB_SB_EEENS1_35KernelTmaWarpSpecializedCooperativeEEENS5_IJNSA_ILi128EEENSA_ILi64EEESF_EEENS_10bfloat16_tENS5_IJlSB_lEEESI_SJ_NS4_8TiledMMAINS4_8MMA_AtomIJNS4_4SM904GMMA27MMA_64x64x16_F32BF16BF16_SSILNSN_5MajorE0ELSP_0ELNSN_7ScaleInE1ELSQ_1EEEEEENS4_6LayoutINS5_IJNSA_ILi2EEESB_SB_EEENS5_IJSB_NSA_ILi0EEESW_EEEEENS5_IJNS4_10UnderscoreESZ_SZ_EEEEENS4_13SM90_TMA_LOADENS4_14ComposedLayoutINS4_7SwizzleILi3ELi4ELi3EEENS4_18smem_ptr_flag_bitsILi16EEENST_INS5_IJNSA_ILi8EEESG_EEENS5_IJSG_SB_EEEEEEEvNS4_8identityES12_S1C_vS1D_EENS_8epilogue10collective6detail29Sm90TmaWarpSpecializedAdapterINS1G_15DefaultEpilogueISI_SJ_SJ_NS1F_6thread17LinearCombinationISI_Li1EffLNS1K_9ScaleType4KindE0ELNS_15FloatRoundStyleE2ESI_EENS1_15EpilogueDefaultEEEEEvvEEEEvNT_6ParamsE,"",@"SHT_CUDA_INFO"
	.sectionflags	@""
	.align	4


	//----- nvinfo : EIATTR_CUDA_API_VERSION
	.align		4
        /*0000*/ 	.byte	0x04, 0x37
        /*0002*/ 	.short	(.L_21 - .L_20)
.L_20:
        /*0004*/ 	.word	0x00000082


	//----- nvinfo : EIATTR_KPARAM_INFO
	.align		4
.L_21:
        /*0008*/ 	.byte	0x04, 0x17
        /*000a*/ 	.short	(.L_23 - .L_22)
.L_22:
        /*000c*/ 	.word	0x00000000
        /*0010*/ 	.short	0x0000
        /*0012*/ 	.short	0x0070
        /*0014*/ 	.byte	0x00, 0xf0, 0x01, 0x10


	//----- nvinfo : EIATTR_SPARSE_MMA_MASK
	.align		4
.L_23:
        /*0018*/ 	.byte	0x03, 0x50
        /*001a*/ 	.short	0x0000


	//----- nvinfo : EIATTR_MAXREG_COUNT
	.align		4
        /*001c*/ 	.byte	0x03, 0x1b
        /*001e*/ 	.short	0x00a8


	//----- nvinfo : EIATTR_NUM_BARRIERS
	.align		4
        /*0020*/ 	.byte	0x02, 0x4c
        /*0022*/ 	.byte	0x01
	.zero		1


	//----- nvinfo : EIATTR_EXTERNS
	.align		4
        /*0024*/ 	.byte	0x04, 0x0f
        /*0026*/ 	.short	(.L_25 - .L_24)


	//   ....[0]....
	.align		4
.L_24:
        /*0028*/ 	.word	index@(__assertfail)


	//----- nvinfo : EIATTR_MERCURY_ISA_VERSION
	.align		4
.L_25:
        /*002c*/ 	.byte	0x03, 0x5f
        /*002e*/ 	.short	0x0101


	//----- nvinfo : EIATTR_INT_WARP_WIDE_INSTR_OFFSETS
	.align		4
        /*0030*/ 	.byte	0x04, 0x31
        /*0032*/ 	.short	(.L_27 - .L_26)


	//   ....[0]....
.L_26:
        /*0034*/ 	.word	0x000003b0


	//   ....[1]....
        /*0038*/ 	.word	0x000003c0


	//   ....[2]....
        /*003c*/ 	.word	0x000004e0


	//----- nvinfo : EIATTR_COOP_GROUP_MASK_REGIDS
	.align		4
.L_27:
        /*0040*/ 	.byte	0x04, 0x29
        /*0042*/ 	.short	(.L_29 - .L_28)


	//   ....[0]....
.L_28:
        /*0044*/ 	.word	0xffffffff


	//   ....[1]....
        /*0048*/ 	.word	0xffffffff


	//   ....[2]....
        /*004c*/ 	.word	0xffffffff


	//   ....[3]....
        /*0050*/ 	.word	0xffffffff


	//   ....[4]....
        /*0054*/ 	.word	0xffffffff


	//----- nvinfo : EIATTR_COOP_GROUP_INSTR_OFFSETS
	.align		4
.L_29:
        /*0058*/ 	.byte	0x04, 0x28
        /*005a*/ 	.short	(.L_31 - .L_30)


	//   ....[0]....
.L_30:
        /*005c*/ 	.word	0x00000060


	//   ....[1]....
        /*0060*/ 	.word	0x00000070


	//   ....[2]....
        /*0064*/ 	.word	0x00000130


	//   ....[3]....
        /*0068*/ 	.word	0x000002c0


	//   ....[4]....
        /*006c*/ 	.word	0x000011c0


	//----- nvinfo : EIATTR_REG_RECONFIG
	.align		4
.L_31:
        /*0070*/ 	.byte	0x01, 0x54
	.zero		2


	//----- nvinfo : EIATTR_SYSCALL_OFFSETS
	.align		4
        /*0074*/ 	.byte	0x04, 0x46
        /*0076*/ 	.short	(.L_33 - .L_32)


	//   ....[0]....
.L_32:
        /*0078*/ 	.word	0x000013b0


	//----- nvinfo : EIATTR_MBARRIER_INSTR_OFFSETS
	.align		4
.L_33:
        /*007c*/ 	.byte	0x04, 0x39
        /*007e*/ 	.short	(.L_35 - .L_34)


	//   ....[0]....
.L_34:
        /*0080*/ 	.word	0x00000230
        /*0084*/ 	.word	0x000000ff
        /*0088*/ 	.word	0x00000000
        /*008c*/ 	.short	0x0100
        /*008e*/ 	.byte	0x08
	.zero		1


	//   ....[1]....
        /*0090*/ 	.word	0x00000240
        /*0094*/ 	.word	0x000000ff
        /*0098*/ 	.word	0x00000020
        /*009c*/ 	.short	0x0100
        /*009e*/ 	.byte	0x08
	.zero		1


	//   ....[2]....
        /*00a0*/ 	.word	0x00000250
        /*00a4*/ 	.word	0x000000ff
        /*00a8*/ 	.word	0x00000008
        /*00ac*/ 	.short	0x0100
        /*00ae*/ 	.byte	0x08
	.zero		1


	//   ....[3]....
        /*00b0*/ 	.word	0x00000260
        /*00b4*/ 	.word	0x000000ff
        /*00b8*/ 	.word	0x00000028
        /*00bc*/ 	.short	0x0100
        /*00be*/ 	.byte	0x08
	.zero		1


	//   ....[4]....
        /*00c0*/ 	.word	0x00000270
        /*00c4*/ 	.word	0x000000ff
        /*00c8*/ 	.word	0x00000010
        /*00cc*/ 	.short	0x0100
        /*00ce*/ 	.byte	0x08
	.zero		1


	//   ....[5]....
        /*00d0*/ 	.word	0x00000280
        /*00d4*/ 	.word	0x000000ff
        /*00d8*/ 	.word	0x00000030
        /*00dc*/ 	.short	0x0100
        /*00de*/ 	.byte	0x08
	.zero		1


	//   ....[6]....
        /*00e0*/ 	.word	0x00000290
        /*00e4*/ 	.word	0x000000ff
        /*00e8*/ 	.word	0x00000018
        /*00ec*/ 	.short	0x0100
        /*00ee*/ 	.byte	0x08
	.zero		1


	//   ....[7]....
        /*00f0*/ 	.word	0x000002a0
        /*00f4*/ 	.word	0x000000ff
        /*00f8*/ 	.word	0x00000038
        /*00fc*/ 	.short	0x0100
        /*00fe*/ 	.byte	0x08
	.zero		1


	//   ....[8]....
        /*0100*/ 	.word	0x00000560
        /*0104*/ 	.word	0x000000ff
        /*0108*/ 	.word	0x00000050
        /*010c*/ 	.short	0x0100
        /*010e*/ 	.byte	0x08
	.zero		1


	//   ....[9]....
        /*0110*/ 	.word	0x000005c0
        /*0114*/ 	.word	0x000000ff
        /*0118*/ 	.word	0x00000058
        /*011c*/ 	.short	0x0100
        /*011e*/ 	.byte	0x08
	.zero		1


	//   ....[10]....
        /*0120*/ 	.word	0x00001430
        /*0124*/ 	.word	0x00000003
        /*0128*/ 	.word	0x00000000
        /*012c*/ 	.short	0x010a
        /*012e*/ 	.byte	0x3f
	.zero		1


	//   ....[11]....
        /*0130*/ 	.word	0x00001490
        /*0134*/ 	.word	0x00000003
        /*0138*/ 	.word	0x00000000
        /*013c*/ 	.short	0x010a
        /*013e*/ 	.byte	0x3f
	.zero		1


	//   ....[12]....
        /*0140*/ 	.word	0x000019a0
        /*0144*/ 	.word	0x000000ff
        /*0148*/ 	.word	0x00000000
        /*014c*/ 	.short	0x010a
        /*014e*/ 	.byte	0x08
	.zero		1


	//   ....[13]....
        /*0150*/ 	.word	0x000019e0
        /*0154*/ 	.word	0x000000ff
        /*0158*/ 	.word	0x00000000
        /*015c*/ 	.short	0x010a
        /*015e*/ 	.byte	0x08
	.zero		1


	//   ....[14]....
        /*0160*/ 	.word	0x00001e00
        /*0164*/ 	.word	0x000000ff
        /*0168*/ 	.word	0x00000000
        /*016c*/ 	.short	0x0101
        /*016e*/ 	.byte	0x07
	.zero		1


	//   ....[15]....
        /*0170*/ 	.word	0x00001fc0
        /*0174*/ 	.word	0x000000ff
        /*0178*/ 	.word	0x00000000
        /*017c*/ 	.short	0x0101
        /*017e*/ 	.byte	0x04
	.zero		1


	//   ....[16]....
        /*0180*/ 	.word	0x00005370
        /*0184*/ 	.word	0x0000000e
        /*0188*/ 	.word	0x00000020
        /*018c*/ 	.short	0x010a
        /*018e*/ 	.byte	0x3f
	.zero		1


	//   ....[17]....
        /*0190*/ 	.word	0x000057f0
        /*0194*/ 	.word	0x00000005
        /*0198*/ 	.word	0x00000058
        /*019c*/ 	.short	0x0101
        /*019e*/ 	.byte	0x3f
	.zero		1


	//   ....[18]....
        /*01a0*/ 	.word	0x00005f00
        /*01a4*/ 	.word	0x00000007
        /*01a8*/ 	.word	0x00000000
        /*01ac*/ 	.short	0x010a
        /*01ae*/ 	.byte	0x3f
	.zero		1


	//   ....[19]....
        /*01b0*/ 	.word	0x00005f80
        /*01b4*/ 	.word	0x00000008
        /*01b8*/ 	.word	0x00000000
        /*01bc*/ 	.short	0x010a
        /*01be*/ 	.byte	0x3f
	.zero		1


	//   ....[20]....
        /*01c0*/ 	.word	0x00006010
        /*01c4*/ 	.word	0x0000000b
        /*01c8*/ 	.word	0x00000000
        /*01cc*/ 	.short	0x010a
        /*01ce*/ 	.byte	0x3f
	.zero		1


	//   ....[21]....
        /*01d0*/ 	.word	0x000060a0
        /*01d4*/ 	.word	0x00000003
        /*01d8*/ 	.word	0x00000000
        /*01dc*/ 	.short	0x010a
        /*01de*/ 	.byte	0x3f
	.zero		1


	//   ....[22]....
        /*01e0*/ 	.word	0x00006100
        /*01e4*/ 	.word	0x00000003
        /*01e8*/ 	.word	0x00000000
        /*01ec*/ 	.short	0x010a
        /*01ee*/ 	.byte	0x3f
	.zero		1


	//   ....[23]....
        /*01f0*/ 	.word	0x00006160
        /*01f4*/ 	.word	0x00000004
        /*01f8*/ 	.word	0x00000000
        /*01fc*/ 	.short	0x010a
        /*01fe*/ 	.byte	0x3f
	.zero		1


	//   ....[24]....
        /*0200*/ 	.word	0x00006230
        /*0204*/ 	.word	0x0000000e
        /*0208*/ 	.word	0x00000020
        /*020c*/ 	.short	0x010a
        /*020e*/ 	.byte	0x3f
	.zero		1


	//   ....[25]....
        /*0210*/ 	.word	0x00006300
        /*0214*/ 	.word	0x00000007
        /*0218*/ 	.word	0x00000000
        /*021c*/ 	.short	0x010a
        /*021e*/ 	.byte	0x3f
	.zero		1


	//   ....[26]....
        /*0220*/ 	.word	0x00006350
        /*0224*/ 	.word	0x00000008
        /*0228*/ 	.word	0x00000000
        /*022c*/ 	.short	0x010a
        /*022e*/ 	.byte	0x3f
	.zero		1


	//   ....[27]....
        /*0230*/ 	.word	0x000063a0
        /*0234*/ 	.word	0x0000000b
        /*0238*/ 	.word	0x00000000
        /*023c*/ 	.short	0x010a
        /*023e*/ 	.byte	0x3f
	.zero		1


	//----- nvinfo : EIATTR_NUM_MBARRIERS
	.align		4
.L_35:
        /*0240*/ 	.byte	0x03, 0x38
        /*0242*/ 	.short	0x000a


	//----- nvinfo : EIATTR_EXIT_INSTR_OFFSETS
	.align		4
        /*0244*/ 	.byte	0x04, 0x1c
        /*0246*/ 	.short	(.L_37 - .L_36)


	//   ....[0]....
.L_36:
        /*0248*/ 	.word	0x00000660


	//   ....[1]....
        /*024c*/ 	.word	0x00000f20


	//   ....[2]....
        /*0250*/ 	.word	0x00004a50


	//   ....[3]....
        /*0254*/ 	.word	0x00005080


	//   ....[4]....
        /*0258*/ 	.word	0x000060f0


	//----- nvinfo : EIATTR_MAX_THREADS
	.align		4
.L_37:
        /*025c*/ 	.byte	0x04, 0x05
        /*025e*/ 	.short	(.L_39 - .L_38)
.L_38:
        /*0260*/ 	.word	0x00000180
        /*0264*/ 	.word	0x00000001
        /*0268*/ 	.word	0x00000001


	//----- nvinfo : EIATTR_CRS_STACK_SIZE
	.align		4
.L_39:
        /*026c*/ 	.byte	0x04, 0x1e
        /*026e*/ 	.short	(.L_41 - .L_40)
.L_40:
        /*0270*/ 	.word	0x00000000


	//----- nvinfo : EIATTR_CBANK_PARAM_SIZE
	.align		4
.L_41:
        /*0274*/ 	.byte	0x03, 0x19
        /*0276*/ 	.short	0x0470


	//----- nvinfo : EIATTR_PARAM_CBANK
	.align		4
        /*0278*/ 	.byte	0x04, 0x0a
        /*027a*/ 	.short	(.L_43 - .L_42)
	.align		4
.L_42:
        /*027c*/ 	.word	index@(.nv.constant0._ZN7cutlass13device_kernelINS_4gemm6kernel13GemmUniversalIN4cute5tupleIJiiiiEEENS1_10collective13CollectiveMmaINS1_34MainloopSm90TmaGmmaWarpSpecializedILi4ENS5_IJNS4_1CILi1EEESB_SB_EEENS1_35KernelTmaWarpSpecializedCooperativeEEENS5_IJNSA_ILi128EEENSA_ILi64EEESF_EEENS_10bfloat16_tENS5_IJlSB_lEEESI_SJ_NS4_8TiledMMAINS4_8MMA_AtomIJNS4_4SM904GMMA27MMA_64x64x16_F32BF16BF16_SSILNSN_5MajorE0ELSP_0ELNSN_7ScaleInE1ELSQ_1EEEEEENS4_6LayoutINS5_IJNSA_ILi2EEESB_SB_EEENS5_IJSB_NSA_ILi0EEESW_EEEEENS5_IJNS4_10UnderscoreESZ_SZ_EEEEENS4_13SM90_TMA_LOADENS4_14ComposedLayoutINS4_7SwizzleILi3ELi4ELi3EEENS4_18smem_ptr_flag_bitsILi16EEENST_INS5_IJNSA_ILi8EEESG_EEENS5_IJSG_SB_EEEEEEEvNS4_8identityES12_S1C_vS1D_EENS_8epilogue10collective6detail29Sm90TmaWarpSpecializedAdapterINS1G_15DefaultEpilogueISI_SJ_SJ_NS1F_6thread17LinearCombinationISI_Li1EffLNS1K_9ScaleType4KindE0ELNS_15FloatRoundStyleE2ESI_EENS1_15EpilogueDefaultEEEEEvvEEEEvNT_6ParamsE)
        /*0280*/ 	.short	0x0210
        /*0282*/ 	.short	0x0470


	//----- nvinfo : EIATTR_SW_WAR
	.align		4
.L_43:
        /*0284*/ 	.byte	0x04, 0x36
        /*0286*/ 	.short	(.L_45 - .L_44)
.L_44:
        /*0288*/ 	.word	0x00000008
.L_45:


//--------------------- .nv.callgraph             --------------------------
	.section	.nv.callgraph,"",@"SHT_CUDA_CALLGRAPH"
	.align	4
	.sectionentsize	8
	.align		4
        /*0000*/ 	.word	0x00000000
	.align		4
        /*0004*/ 	.word	0xffffffff
	.align		4
        /*0008*/ 	.word	index@(_ZN7cutlass13device_kernelINS_4gemm6kernel13GemmUniversalIN4cute5tupleIJiiiiEEENS1_10collective13CollectiveMmaINS1_34MainloopSm90TmaGmmaWarpSpecializedILi4ENS5_IJNS4_1CILi1EEESB_SB_EEENS1_35KernelTmaWarpSpecializedCooperativeEEENS5_IJNSA_ILi128EEENSA_ILi64EEESF_EEENS_10bfloat16_tENS5_IJlSB_lEEESI_SJ_NS4_8TiledMMAINS4_8MMA_AtomIJNS4_4SM904GMMA27MMA_64x64x16_F32BF16BF16_SSILNSN_5MajorE0ELSP_0ELNSN_7ScaleInE1ELSQ_1EEEEEENS4_6LayoutINS5_IJNSA_ILi2EEESB_SB_EEENS5_IJSB_NSA_ILi0EEESW_EEEEENS5_IJNS4_10UnderscoreESZ_SZ_EEEEENS4_13SM90_TMA_LOADENS4_14ComposedLayoutINS4_7SwizzleILi3ELi4ELi3EEENS4_18smem_ptr_flag_bitsILi16EEENST_INS5_IJNSA_ILi8EEESG_EEENS5_IJSG_SB_EEEEEEEvNS4_8identityES12_S1C_vS1D_EENS_8epilogue10collective6detail29Sm90TmaWarpSpecializedAdapterINS1G_15DefaultEpilogueISI_SJ_SJ_NS1F_6thread17LinearCombinationISI_Li1EffLNS1K_9ScaleType4KindE0ELNS_15FloatRoundStyleE2ESI_EENS1_15EpilogueDefaultEEEEEvvEEEEvNT_6ParamsE)
	.align		4
        /*000c*/ 	.word	index@(__assertfail)
	.align		4
        /*0010*/ 	.word	0x00000000
	.align		4
        /*0014*/ 	.word	0xfffffffe
	.align		4
        /*0018*/ 	.word	0x00000000
	.align		4
        /*001c*/ 	.word	0xfffffffd
	.align		4
        /*0020*/ 	.word	0x00000000
	.align		4
        /*0024*/ 	.word	0xfffffffc


//--------------------- .nv.constant4             --------------------------
	.section	.nv.constant4,"a",@progbits
	.align	8
	.align		8
.nv.constant4:
        /*0000*/ 	.dword	__assertfail
	.align		8
        /*0008*/ 	.dword	__unnamed_1
	.align		8
        /*0010*/ 	.dword	_ZN40_INTERNAL_5cfac175_4_k_cu_6bfc7879_222914cuda3std3__45__cpo5beginE
	.align		8
        /*0018*/ 	.dword	_ZN40_INTERNAL_5cfac175_4_k_cu_6bfc7879_222914cuda3std3__45__cpo3endE
	.align		8
        /*0020*/ 	.dword	_ZN40_INTERNAL_5cfac175_4_k_cu_6bfc7879_222914cuda3std3__45__cpo6cbeginE
	.align		8
        /*0028*/ 	.dword	_ZN40_INTERNAL_5cfac175_4_k_cu_6bfc7879_222914cuda3std3__45__cpo4cendE
	.align		8
        /*0030*/ 	.dword	_ZN40_INTERNAL_5cfac175_4_k_cu_6bfc7879_222914cuda3std3__442_GLOBAL__N__5cfac175_4_k_cu_6bfc7879_222916ignoreE
	.align		8
        /*0038*/ 	.dword	_ZN40_INTERNAL_5cfac175_4_k_cu_6bfc7879_222914cuda3std3__419piecewise_constructE
	.align		8
        /*0040*/ 	.dword	_ZN40_INTERNAL_5cfac175_4_k_cu_6bfc7879_222914cuda3std3__48in_placeE
	.align		8
        /*0048*/ 	.dword	_ZN40_INTERNAL_5cfac175_4_k_cu_6bfc7879_222914cuda3std6ranges3__45__cpo4swapE
	.align		8
        /*0050*/ 	.dword	_ZN40_INTERNAL_5cfac175_4_k_cu_6bfc7879_222914cuda3std6ranges3__45__cpo9iter_moveE
	.align		8
        /*0058*/ 	.dword	_ZN40_INTERNAL_5cfac175_4_k_cu_6bfc7879_222914cute7productE
	.align		8
        /*0060*/ 	.dword	_ZN40_INTERNAL_5cfac175_4_k_cu_6bfc7879_222914cute1_E
	.align		8
        /*0068*/ 	.dword	$str$22
	.align		8
        /*0070*/ 	.dword	$str$23


//--------------------- .text._ZN7cutlass13device_kernelINS_4gemm6kernel13GemmUniversalIN4cute5tupleIJiiiiEEENS1_10collective13CollectiveMmaINS1_34MainloopSm90TmaGmmaWarpSpecializedILi4ENS5_IJNS4_1CILi1EEESB_SB_EEENS1_35KernelTmaWarpSpecializedCooperativeEEENS5_IJNSA_ILi128EEENSA_ILi64EEESF_EEENS_10bfloat16_tENS5_IJlSB_lEEESI_SJ_NS4_8TiledMMAINS4_8MMA_AtomIJNS4_4SM904GMMA27MMA_64x64x16_F32BF16BF16_SSILNSN_5MajorE0ELSP_0ELNSN_7ScaleInE1ELSQ_1EEEEEENS4_6LayoutINS5_IJNSA_ILi2EEESB_SB_EEENS5_IJSB_NSA_ILi0EEESW_EEEEENS5_IJNS4_10UnderscoreESZ_SZ_EEEEENS4_13SM90_TMA_LOADENS4_14ComposedLayoutINS4_7SwizzleILi3ELi4ELi3EEENS4_18smem_ptr_flag_bitsILi16EEENST_INS5_IJNSA_ILi8EEESG_EEENS5_IJSG_SB_EEEEEEEvNS4_8identityES12_S1C_vS1D_EENS_8epilogue10collective6detail29Sm90TmaWarpSpecializedAdapterINS1G_15DefaultEpilogueISI_SJ_SJ_NS1F_6thread17LinearCombinationISI_Li1EffLNS1K_9ScaleType4KindE0ELNS_15FloatRoundStyleE2ESI_EENS1_15EpilogueDefaultEEEEEvvEEEEvNT_6ParamsE --------------------------
	.section	.text._ZN7cutlass13device_kernelINS_4gemm6kernel13GemmUniversalIN4cute5tupleIJiiiiEEENS1_10collective13CollectiveMmaINS1_34MainloopSm90TmaGmmaWarpSpecializedILi4ENS5_IJNS4_1CILi1EEESB_SB_EEENS1_35KernelTmaWarpSpecializedCooperativeEEENS5_IJNSA_ILi128EEENSA_ILi64EEESF_EEENS_10bfloat16_tENS5_IJlSB_lEEESI_SJ_NS4_8TiledMMAINS4_8MMA_AtomIJNS4_4SM904GMMA27MMA_64x64x16_F32BF16BF16_SSILNSN_5MajorE0ELSP_0ELNSN_7ScaleInE1ELSQ_1EEEEEENS4_6LayoutINS5_IJNSA_ILi2EEESB_SB_EEENS5_IJSB_NSA_ILi0EEESW_EEEEENS5_IJNS4_10UnderscoreESZ_SZ_EEEEENS4_13SM90_TMA_LOADENS4_14ComposedLayoutINS4_7SwizzleILi3ELi4ELi3EEENS4_18smem_ptr_flag_bitsILi16EEENST_INS5_IJNSA_ILi8EEESG_EEENS5_IJSG_SB_EEEEEEEvNS4_8identityES12_S1C_vS1D_EENS_8epilogue10collective6detail29Sm90TmaWarpSpecializedAdapterINS1G_15DefaultEpilogueISI_SJ_SJ_NS1F_6thread17LinearCombinationISI_Li1EffLNS1K_9ScaleType4KindE0ELNS_15FloatRoundStyleE2ESI_EENS1_15EpilogueDefaultEEEEEvvEEEEvNT_6ParamsE,"ax",@progbits
	.align	128
.text._ZN7cutlass13device_kernelINS_4gemm6kernel13GemmUniversalIN4cute5tupleIJiiiiEEENS1_10collective13CollectiveMmaINS1_34MainloopSm90TmaGmmaWarpSpecializedILi4ENS5_IJNS4_1CILi1EEESB_SB_EEENS1_35KernelTmaWarpSpecializedCooperativeEEENS5_IJNSA_ILi128EEENSA_ILi64EEESF_EEENS_10bfloat16_tENS5_IJlSB_lEEESI_SJ_NS4_8TiledMMAINS4_8MMA_AtomIJNS4_4SM904GMMA27MMA_64x64x16_F32BF16BF16_SSILNSN_5MajorE0ELSP_0ELNSN_7ScaleInE1ELSQ_1EEEEEENS4_6LayoutINS5_IJNSA_ILi2EEESB_SB_EEENS5_IJSB_NSA_ILi0EEESW_EEEEENS5_IJNS4_10UnderscoreESZ_SZ_EEEEENS4_13SM90_TMA_LOADENS4_14ComposedLayoutINS4_7SwizzleILi3ELi4ELi3EEENS4_18smem_ptr_flag_bitsILi16EEENST_INS5_IJNSA_ILi8EEESG_EEENS5_IJSG_SB_EEEEEEEvNS4_8identityES12_S1C_vS1D_EENS_8epilogue10collective6detail29Sm90TmaWarpSpecializedAdapterINS1G_15DefaultEpilogueISI_SJ_SJ_NS1F_6thread17LinearCombinationISI_Li1EffLNS1K_9ScaleType4KindE0ELNS_15FloatRoundStyleE2ESI_EENS1_15EpilogueDefaultEEEEEvvEEEEvNT_6ParamsE:
        .type           _ZN7cutlass13device_kernelINS_4gemm6kernel13GemmUniversalIN4cute5tupleIJiiiiEEENS1_10collective13CollectiveMmaINS1_34MainloopSm90TmaGmmaWarpSpecializedILi4ENS5_IJNS4_1CILi1EEESB_SB_EEENS1_35KernelTmaWarpSpecializedCooperativeEEENS5_IJNSA_ILi128EEENSA_ILi64EEESF_EEENS_10bfloat16_tENS5_IJlSB_lEEESI_SJ_NS4_8TiledMMAINS4_8MMA_AtomIJNS4_4SM904GMMA27MMA_64x64x16_F32BF16BF16_SSILNSN_5MajorE0ELSP_0ELNSN_7ScaleInE1ELSQ_1EEEEEENS4_6LayoutINS5_IJNSA_ILi2EEESB_SB_EEENS5_IJSB_NSA_ILi0EEESW_EEEEENS5_IJNS4_10UnderscoreESZ_SZ_EEEEENS4_13SM90_TMA_LOADENS4_14ComposedLayoutINS4_7SwizzleILi3ELi4ELi3EEENS4_18smem_ptr_flag_bitsILi16EEENST_INS5_IJNSA_ILi8EEESG_EEENS5_IJSG_SB_EEEEEEEvNS4_8identityES12_S1C_vS1D_EENS_8epilogue10collective6detail29Sm90TmaWarpSpecializedAdapterINS1G_15DefaultEpilogueISI_SJ_SJ_NS1F_6thread17LinearCombinationISI_Li1EffLNS1K_9ScaleType4KindE0ELNS_15FloatRoundStyleE2ESI_EENS1_15EpilogueDefaultEEEEEvvEEEEvNT_6ParamsE,@function
        .size           _ZN7cutlass13device_kernelINS_4gemm6kernel13GemmUniversalIN4cute5tupleIJiiiiEEENS1_10collective13CollectiveMmaINS1_34MainloopSm90TmaGmmaWarpSpecializedILi4ENS5_IJNS4_1CILi1EEESB_SB_EEENS1_35KernelTmaWarpSpecializedCooperativeEEENS5_IJNSA_ILi128EEENSA_ILi64EEESF_EEENS_10bfloat16_tENS5_IJlSB_lEEESI_SJ_NS4_8TiledMMAINS4_8MMA_AtomIJNS4_4SM904GMMA27MMA_64x64x16_F32BF16BF16_SSILNSN_5MajorE0ELSP_0ELNSN_7ScaleInE1ELSQ_1EEEEEENS4_6LayoutINS5_IJNSA_ILi2EEESB_SB_EEENS5_IJSB_NSA_ILi0EEESW_EEEEENS5_IJNS4_10UnderscoreESZ_SZ_EEEEENS4_13SM90_TMA_LOADENS4_14ComposedLayoutINS4_7SwizzleILi3ELi4ELi3EEENS4_18smem_ptr_flag_bitsILi16EEENST_INS5_IJNSA_ILi8EEESG_EEENS5_IJSG_SB_EEEEEEEvNS4_8identityES12_S1C_vS1D_EENS_8epilogue10collective6detail29Sm90TmaWarpSpecializedAdapterINS1G_15DefaultEpilogueISI_SJ_SJ_NS1F_6thread17LinearCombinationISI_Li1EffLNS1K_9ScaleType4KindE0ELNS_15FloatRoundStyleE2ESI_EENS1_15EpilogueDefaultEEEEEvvEEEEvNT_6ParamsE,(.L_x_130 - _ZN7cutlass13device_kernelINS_4gemm6kernel13GemmUniversalIN4cute5tupleIJiiiiEEENS1_10collective13CollectiveMmaINS1_34MainloopSm90TmaGmmaWarpSpecializedILi4ENS5_IJNS4_1CILi1EEESB_SB_EEENS1_35KernelTmaWarpSpecializedCooperativeEEENS5_IJNSA_ILi128EEENSA_ILi64EEESF_EEENS_10bfloat16_tENS5_IJlSB_lEEESI_SJ_NS4_8TiledMMAINS4_8MMA_AtomIJNS4_4SM904GMMA27MMA_64x64x16_F32BF16BF16_SSILNSN_5MajorE0ELSP_0ELNSN_7ScaleInE1ELSQ_1EEEEEENS4_6LayoutINS5_IJNSA_ILi2EEESB_SB_EEENS5_IJSB_NSA_ILi0EEESW_EEEEENS5_IJNS4_10UnderscoreESZ_SZ_EEEEENS4_13SM90_TMA_LOADENS4_14ComposedLayoutINS4_7SwizzleILi3ELi4ELi3EEENS4_18smem_ptr_flag_bitsILi16EEENST_INS5_IJNSA_ILi8EEESG_EEENS5_IJSG_SB_EEEEEEEvNS4_8identityES12_S1C_vS1D_EENS_8epilogue10collective6detail29Sm90TmaWarpSpecializedAdapterINS1G_15DefaultEpilogueISI_SJ_SJ_NS1F_6thread17LinearCombinationISI_Li1EffLNS1K_9ScaleType4KindE0ELNS_15FloatRoundStyleE2ESI_EENS1_15EpilogueDefaultEEEEEvvEEEEvNT_6ParamsE)
        .other          _ZN7cutlass13device_kernelINS_4gemm6kernel13GemmUniversalIN4cute5tupleIJiiiiEEENS1_10collective13CollectiveMmaINS1_34MainloopSm90TmaGmmaWarpSpecializedILi4ENS5_IJNS4_1CILi1EEESB_SB_EEENS1_35KernelTmaWarpSpecializedCooperativeEEENS5_IJNSA_ILi128EEENSA_ILi64EEESF_EEENS_10bfloat16_tENS5_IJlSB_lEEESI_SJ_NS4_8TiledMMAINS4_8MMA_AtomIJNS4_4SM904GMMA27MMA_64x64x16_F32BF16BF16_SSILNSN_5MajorE0ELSP_0ELNSN_7ScaleInE1ELSQ_1EEEEEENS4_6LayoutINS5_IJNSA_ILi2EEESB_SB_EEENS5_IJSB_NSA_ILi0EEESW_EEEEENS5_IJNS4_10UnderscoreESZ_SZ_EEEEENS4_13SM90_TMA_LOADENS4_14ComposedLayoutINS4_7SwizzleILi3ELi4ELi3EEENS4_18smem_ptr_flag_bitsILi16EEENST_INS5_IJNSA_ILi8EEESG_EEENS5_IJSG_SB_EEEEEEEvNS4_8identityES12_S1C_vS1D_EENS_8epilogue10collective6detail29Sm90TmaWarpSpecializedAdapterINS1G_15DefaultEpilogueISI_SJ_SJ_NS1F_6thread17LinearCombinationISI_Li1EffLNS1K_9ScaleType4KindE0ELNS_15FloatRoundStyleE2ESI_EENS1_15EpilogueDefaultEEEEEvvEEEEvNT_6ParamsE,@"STO_CUDA_ENTRY STV_DEFAULT"
_ZN7cutlass13device_kernelINS_4gemm6kernel13GemmUniversalIN4cute5tupleIJiiiiEEENS1_10collective13CollectiveMmaINS1_34MainloopSm90TmaGmmaWarpSpecializedILi4ENS5_IJNS4_1CILi1EEESB_SB_EEENS1_35KernelTmaWarpSpecializedCooperativeEEENS5_IJNSA_ILi128EEENSA_ILi64EEESF_EEENS_10bfloat16_tENS5_IJlSB_lEEESI_SJ_NS4_8TiledMMAINS4_8MMA_AtomIJNS4_4SM904GMMA27MMA_64x64x16_F32BF16BF16_SSILNSN_5MajorE0ELSP_0ELNSN_7ScaleInE1ELSQ_1EEEEEENS4_6LayoutINS5_IJNSA_ILi2EEESB_SB_EEENS5_IJSB_NSA_ILi0EEESW_EEEEENS5_IJNS4_10UnderscoreESZ_SZ_EEEEENS4_13SM90_TMA_LOADENS4_14ComposedLayoutINS4_7SwizzleILi3ELi4ELi3EEENS4_18smem_ptr_flag_bitsILi16EEENST_INS5_IJNSA_ILi8EEESG_EEENS5_IJSG_SB_EEEEEEEvNS4_8identityES12_S1C_vS1D_EENS_8epilogue10collective6detail29Sm90TmaWarpSpecializedAdapterINS1G_15DefaultEpilogueISI_SJ_SJ_NS1F_6thread17LinearCombinationISI_Li1EffLNS1K_9ScaleType4KindE0ELNS_15FloatRoundStyleE2ESI_EENS1_15EpilogueDefaultEEEEEvvEEEEvNT_6ParamsE:
[----:B------:R-:W0:Y:S01]  /*0000*/  LDC R1, c[0x0][0x28] ;  /* 0x00000a00ff017b82 */ /* 0x000e220000000800 */
[----:B------:R-:W1:Y:S01]  /*0010*/  S2R R4, SR_TID.X ;  /* 0x0000000000047919 */ /* 0x000e620000002100 */
[----:B------:R-:W-:Y:S01]  /*0020*/  ELECT P0, URZ, PT ;  /* 0x00000000003f782f */ /* 0x000fe20003800000 */
[----:B------:R-:W-:Y:S01]  /*0030*/  BSSY B0, `(.L_x_0) ;  /* 0x000000f000007945 */ /* 0x000fe20003800000 */
[--C-:B-1----:R-:W-:Y:S02]  /*0040*/  SHF.R.U32.HI R0, RZ, 0x5, R4.reuse ;  /* 0x00000005ff007819 */ /* 0x102fe40000011604 */
[----:B------:R-:W-:-:S03]  /*0050*/  SHF.R.U32.HI R14, RZ, 0x7, R4 ;  /* 0x00000007ff0e7819 */ /* 0x000fc60000011604 */
[----:B------:R-:W1:Y:S04]  /*0060*/  SHFL.IDX PT, R5, R0, RZ, 0x1f ;  /* 0x00001fff00057589 */ /* 0x000e6800000e0000 */
[----:B------:R2:W3:Y:S01]  /*0070*/  SHFL.IDX PT, R10, R14, RZ, 0x1f ;  /* 0x00001fff0e0a7589 */ /* 0x0004e200000e0000 */
[----:B-1----:R-:W-:-:S13]  /*0080*/  ISETP.NE.OR P0, PT, R5, RZ, !P0 ;  /* 0x000000ff0500720c */ /* 0x002fda0004705670 */
[----:B0-23--:R-:W-:Y:S05]  /*0090*/  @P0 BRA `(.L_x_1) ;  /* 0x0000000000200947 */ /* 0x00dfea0003800000 */
[----:B------:R-:W-:Y:S02]  /*00a0*/  ULDC.64 UR4, c[0x0][0x198] ;  /* 0x0000660000047ab9 */ /* 0x000fe40000000a00 */
[----:B------:R-:W-:Y:S02]  /*00b0*/  UIADD3 UR6, UP0, UR4, 0xf0, URZ ;  /* 0x000000f004067890 */ /* 0x000fe4000ff1e03f */
[----:B------:R-:W-:Y:S02]  /*00c0*/  UIADD3 UR4, UP1, UR4, 0x1f0, URZ ;  /* 0x000001f004047890 */ /* 0x000fe4000ff3e03f */
[----:B------:R-:W-:Y:S02]  /*00d0*/  UIADD3.X UR7, URZ, UR5, URZ, UP0, !UPT ;  /* 0x000000053f077290 */ /* 0x000fe400087fe43f */
[----:B------:R-:W-:-:S07]  /*00e0*/  UIADD3.X UR5, URZ, UR5, URZ, UP1, !UPT ;  /* 0x000000053f057290 */ /* 0x000fce0008ffe43f */
[----:B------:R0:W-:Y:S02]  /*00f0*/  UTMACCTL.PF [UR6] ;  /* 0x00000000060079b9 */ /* 0x0001e40008040000 */
[----:B------:R0:W-:Y:S02]  /*0100*/  UTMACCTL.PF [UR4] ;  /* 0x00000000040079b9 */ /* 0x0001e40008040000 */
[----:B0-----:R-:W-:Y:S01]  /*0110*/  NOP ;  /* 0x0000000000007918 */ /* 0x001fe20000000000 */
.L_x_1:
[----:B------:R-:W-:Y:S05]  /*0120*/  BSYNC B0 ;  /* 0x0000000000007941 */ /* 0x000fea0003800000 */
.L_x_0:
[----:B------:R-:W0:Y:S02]  /*0130*/  SHFL.IDX PT, R2, R0, RZ, 0x1f ;  /* 0x00001fff00027589 */ /* 0x000e2400000e0000 */
[----:B0-----:R-:W-:-:S13]  /*0140*/  ISETP.NE.AND P0, PT, R2, RZ, PT ;  /* 0x000000ff0200720c */ /* 0x001fda0003f05270 */
[----:B------:R-:W-:Y:S05]  /*0150*/  @P0 BRA `(.L_x_2) ;  /* 0x0000000000580947 */ /* 0x000fea0003800000 */
[----:B------:R-:W0:Y:S01]  /*0160*/  S2UR UR8, SR_CgaCtaId ;  /* 0x00000000000879c3 */ /* 0x000e220000008800 */
[----:B------:R-:W-:Y:S01]  /*0170*/  UMOV UR4, 0x400 ;  /* 0x0000040000047882 */ /* 0x000fe20000000000 */
[----:B------:R-:W-:Y:S01]  /*0180*/  UMOV UR5, 0x1 ;  /* 0x0000000100057882 */ /* 0x000fe20000000000 */
[----:B------:R-:W-:Y:S01]  /*0190*/  UMOV UR6, 0x100 ;  /* 0x0000010000067882 */ /* 0x000fe20000000000 */
[----:B------:R-:W-:Y:S01]  /*01a0*/  ELECT P0, URZ, PT ;  /* 0x00000000003f782f */ /* 0x000fe20003800000 */
[----:B------:R-:W-:-:S04]  /*01b0*/  UIADD3 UR6, -UR6, 0x100000, URZ ;  /* 0x0010000006067890 */ /* 0x000fc8000fffe13f */
[----:B------:R-:W-:Y:S02]  /*01c0*/  USHF.L.U32 UR7, UR6, 0xb, URZ ;  /* 0x0000000b06077899 */ /* 0x000fe4000800063f */
[----:B------:R-:W-:Y:S02]  /*01d0*/  USHF.L.U32 UR6, UR6, 0x1, URZ ;  /* 0x0000000106067899 */ /* 0x000fe4000800063f */
[----:B0-----:R-:W-:Y:S02]  /*01e0*/  ULEA UR8, UR8, UR4, 0x18 ;  /* 0x0000000408087291 */ /* 0x001fe4000f8ec03f */
[----:B------:R-:W-:-:S04]  /*01f0*/  UIADD3 UR4, -UR5, 0x100000, URZ ;  /* 0x0010000005047890 */ /* 0x000fc8000fffe13f */
[----:B------:R-:W-:Y:S02]  /*0200*/  USHF.L.U32 UR5, UR4, 0xb, URZ ;  /* 0x0000000b04057899 */ /* 0x000fe4000800063f */
[----:B------:R-:W-:Y:S01]  /*0210*/  USHF.L.U32 UR4, UR4, 0x1, URZ ;  /* 0x0000000104047899 */ /* 0x000fe2000800063f */
[----:B------:R-:W0:Y:S11]  /*0220*/  FENCE.VIEW.ASYNC.S ;  /* 0x00000000000073c6 */ /* 0x000e360000000000 */
[----:B0-----:R0:W1:Y:S01]  /*0230*/  SYNCS.EXCH.64 URZ, [UR8], UR4 ;  /* 0x00000004083f75b2 */ /* 0x0010620008000100 */
[----:B------:R0:W2:Y:S01]  /*0240*/  SYNCS.EXCH.64 URZ, [UR8+0x20], UR6 ;  /* 0x00002006083f75b2 */ /* 0x0000a20008000100 */
[----:B------:R0:W3:Y:S01]  /*0250*/  SYNCS.EXCH.64 URZ, [UR8+0x8], UR4 ;  /* 0x00000804083f75b2 */ /* 0x0000e20008000100 */
[----:B------:R0:W4:Y:S01]  /*0260*/  SYNCS.EXCH.64 URZ, [UR8+0x28], UR6 ;  /* 0x00002806083f75b2 */ /* 0x0001220008000100 */
[----:B------:R0:W0:Y:S01]  /*0270*/  SYNCS.EXCH.64 URZ, [UR8+0x10], UR4 ;  /* 0x00001004083f75b2 */ /* 0x0000220008000100 */
[----:B------:R0:W0:Y:S01]  /*0280*/  SYNCS.EXCH.64 URZ, [UR8+0x30], UR6 ;  /* 0x00003006083f75b2 */ /* 0x0000220008000100 */
[----:B------:R0:W0:Y:S01]  /*0290*/  SYNCS.EXCH.64 URZ, [UR8+0x18], UR4 ;  /* 0x00001804083f75b2 */ /* 0x0000220008000100 */
[----:B------:R0:W0:Y:S01]  /*02a0*/  SYNCS.EXCH.64 URZ, [UR8+0x38], UR6 ;  /* 0x00003806083f75b2 */ /* 0x0000220008000100 */
[----:B------:R-:W-:Y:S01]  /*02b0*/  NOP ;  /* 0x0000000000007918 */ /* 0x000fe20000000000 */
.L_x_2:
[----:B------:R-:W5:Y:S01]  /*02c0*/  SHFL.IDX PT, R0, R0, RZ, 0x1f ;  /* 0x00001fff00007589 */ /* 0x000f6200000e0000 */
[----:B------:R-:W-:Y:S01]  /*02d0*/  ELECT P0, URZ, PT ;  /* 0x00000000003f782f */ /* 0x000fe20003800000 */
[----:B------:R-:W1:Y:S01]  /*02e0*/  LDC R2, c[0x0][0x65c] ;  /* 0x00019700ff027b82 */ /* 0x000e620000000800 */
[----:B0-----:R-:W-:Y:S01]  /*02f0*/  UMOV UR4, 0x20 ;  /* 0x0000002000047882 */ /* 0x001fe20000000000 */
[----:B------:R-:W0:Y:S01]  /*0300*/  S2R R3, SR_CTAID.Y ;  /* 0x0000000000037919 */ /* 0x000e220000002600 */
[----:B------:R-:W-:Y:S01]  /*0310*/  NOP ;  /* 0x0000000000007918 */ /* 0x000fe20000000000 */
[----:B------:R-:W-:Y:S01]  /*0320*/  ISETP.NE.AND P2, PT, R10, RZ, PT ;  /* 0x000000ff0a00720c */ /* 0x000fe20003f45270 */
[----:B------:R-:W-:Y:S01]  /*0330*/  NOP ;  /* 0x0000000000007918 */ /* 0x000fe20000000000 */
[----:B------:R-:W2:Y:S01]  /*0340*/  S2R R6, SR_CTAID.X ;  /* 0x0000000000067919 */ /* 0x000ea20000002500 */
[----:B------:R-:W-:Y:S01]  /*0350*/  IMAD.MOV.U32 R7, RZ, RZ, RZ ;  /* 0x000000ffff077224 */ /* 0x000fe200078e00ff */
[----:B-----5:R-:W-:-:S02]  /*0360*/  ISETP.NE.OR P0, PT, R0, RZ, !P0 ;  /* 0x000000ff0000720c */ /* 0x020fc40004705670 */
[----:B-1----:R-:W-:-:S04]  /*0370*/  ISETP.NE.AND P3, PT, R2, 0x1, PT ;  /* 0x000000010200780c */ /* 0x002fc80003f65270 */
[----:B------:R-:W-:Y:S02]  /*0380*/  P2R R0, PR, RZ, 0x8 ;  /* 0x00000008ff007803 */ /* 0x000fe40000000000 */
[----:B------:R-:W-:-:S04]  /*0390*/  SHF.R.S32.HI R0, RZ, 0x1f, R5 ;  /* 0x0000001fff007819 */ /* 0x000fc80000011405 */
[----:B------:R-:W-:Y:S01]  /*03a0*/  LEA.HI R0, R0, R5, RZ, 0x2 ;  /* 0x0000000500007211 */ /* 0x000fe200078f10ff */
[----:B------:R-:W-:Y:S01]  /*03b0*/  VOTEU.ALL UP0, P0 ;  /* 0x00000000003f7886 */ /* 0x000fe20000000000 */
[----:B------:R-:W-:Y:S01]  /*03c0*/  VOTEU.ALL UP1, P0 ;  /* 0x00000000003f7886 */ /* 0x000fe20000020000 */
[----:B------:R-:W2:Y:S01]  /*03d0*/  @P3 LDC R17, c[0x0][0x10] ;  /* 0x00000400ff113b82 */ /* 0x000ea20000000800 */
[----:B------:R-:W-:Y:S01]  /*03e0*/  LOP3.LUT R0, R0, 0xfffffffc, RZ, 0xc0, !PT ;  /* 0xfffffffc00007812 */ /* 0x000fe200078ec0ff */
[----:B0-----:R-:W-:Y:S01]  /*03f0*/  @P3 IMAD.MOV.U32 R8, RZ, RZ, R3 ;  /* 0x000000ffff083224 */ /* 0x001fe200078e0003 */
[----:B------:R-:W-:Y:S01]  /*0400*/  @!UP0 UMOV UR6, 0x400 ;  /* 0x0000040000068882 */ /* 0x000fe20000000000 */
[----:B------:R-:W-:-:S04]  /*0410*/  @!UP0 UIADD3 UR4, -UR4, 0x100000, URZ ;  /* 0x0010000004048890 */ /* 0x000fc8000fffe13f */
[----:B------:R-:W-:Y:S02]  /*0420*/  @!UP0 USHF.L.U32 UR5, UR4, 0xb, URZ ;  /* 0x0000000b04058899 */ /* 0x000fe4000800063f */
[----:B------:R-:W-:Y:S01]  /*0430*/  @!UP0 USHF.L.U32 UR4, UR4, 0x1, URZ ;  /* 0x0000000104048899 */ /* 0x000fe2000800063f */
[----:B------:R-:W-:Y:S02]  /*0440*/  @P3 IMAD.MOV.U32 R9, RZ, RZ, RZ ;  /* 0x000000ffff093224 */ /* 0x000fe400078e00ff */
[----:B------:R-:W-:Y:S01]  /*0450*/  IMAD.IADD R0, R5, 0x1, -R0 ;  /* 0x0000000105007824 */ /* 0x000fe200078e0a00 */
[----:B------:R-:W0:Y:S01]  /*0460*/  @!UP0 S2UR UR7, SR_CgaCtaId ;  /* 0x00000000000789c3 */ /* 0x000e220000008800 */
[----:B------:R-:W-:-:S03]  /*0470*/  @P3 IMAD.MOV.U32 R5, RZ, RZ, RZ ;  /* 0x000000ffff053224 */ /* 0x000fc600078e00ff */
[----:B------:R-:W-:-:S04]  /*0480*/  ISETP.NE.AND P1, PT, R0, 0x3, PT ;  /* 0x000000030000780c */ /* 0x000fc80003f25270 */
[----:B------:R-:W1:Y:S01]  /*0490*/  @!P3 LDC R11, c[0x0][0xc] ;  /* 0x00000300ff0bbb82 */ /* 0x000e620000000800 */
[----:B--2---:R-:W-:-:S04]  /*04a0*/  @P3 IMAD.WIDE.U32 R16, R6, R17, R8 ;  /* 0x0000001106103225 */ /* 0x004fc800078e0008 */
[----:B------:R-:W-:Y:S01]  /*04b0*/  @P3 IMAD.IADD R17, R17, 0x1, R5 ;  /* 0x0000000111113824 */ /* 0x000fe200078e0205 */
[----:B------:R-:W-:Y:S01]  /*04c0*/  LOP3.LUT R5, R4, 0x7f, RZ, 0xc0, !PT ;  /* 0x0000007f04057812 */ /* 0x000fe200078ec0ff */
[----:B0-----:R-:W-:Y:S01]  /*04d0*/  @!UP0 ULEA UR8, UR7, UR6, 0x18 ;  /* 0x0000000607088291 */ /* 0x001fe2000f8ec03f */
[----:B------:R-:W-:Y:S02]  /*04e0*/  VOTEU.ALL UP0, P0 ;  /* 0x00000000003f7886 */ /* 0x000fe40000000000 */
[----:B------:R-:W-:Y:S01]  /*04f0*/  ULDC UR6, c[0x0][0xc] ;  /* 0x0000030000067ab9 */ /* 0x000fe20000000800 */
[----:B------:R-:W-:Y:S01]  /*0500*/  ISETP.EQ.OR P0, PT, R0, RZ, !P1 ;  /* 0x000000ff0000720c */ /* 0x000fe20004f02670 */
[----:B------:R-:W-:-:S03]  /*0510*/  ULDC UR7, c[0x0][0x10] ;  /* 0x0000040000077ab9 */ /* 0x000fc60000000800 */
[C---:B------:R-:W-:Y:S01]  /*0520*/  ISETP.EQ.AND P0, PT, R10.reuse, RZ, P0 ;  /* 0x000000ff0a00720c */ /* 0x040fe20000702270 */
[----:B------:R-:W-:Y:S02]  /*0530*/  VIADD R10, R10, 0xffffffff ;  /* 0xffffffff0a0a7836 */ /* 0x000fe40000000000 */
[----:B-1----:R-:W-:Y:S01]  /*0540*/  @!P3 IMAD.WIDE.U32 R8, R11, R3, R6 ;  /* 0x000000030b08b225 */ /* 0x002fe200078e0006 */
[----:B------:R-:W0:Y:S02]  /*0550*/  FENCE.VIEW.ASYNC.S ;  /* 0x00000000000073c6 */ /* 0x000e240000000000 */
[----:B0-----:R-:W3:Y:S01]  /*0560*/  @!UP0 SYNCS.EXCH.64 URZ, [UR8+0x50], UR4 ;  /* 0x00005004083f85b2 */ /* 0x001ee20008000100 */
[----:B------:R-:W-:Y:S02]  /*0570*/  SEL R18, RZ, 0x1, !P0 ;  /* 0x00000001ff127807 */ /* 0x000fe40004000000 */
[----:B------:R-:W-:Y:S01]  /*0580*/  ISETP.GE.U32.AND P1, PT, R10, 0x2, PT ;  /* 0x000000020a00780c */ /* 0x000fe20003f26070 */
[----:B------:R-:W-:-:S02]  /*0590*/  @!P3 IMAD.MOV.U32 R16, RZ, RZ, R8 ;  /* 0x000000ffff10b224 */ /* 0x000fc400078e0008 */
[----:B------:R-:W-:Y:S01]  /*05a0*/  @!P3 IMAD.MOV.U32 R17, RZ, RZ, R9 ;  /* 0x000000ffff11b224 */ /* 0x000fe200078e0009 */
[----:B------:R-:W-:Y:S01]  /*05b0*/  SEL R18, R18, 0x2, P1 ;  /* 0x0000000212127807 */ /* 0x000fe20000800000 */
[----:B------:R0:W3:Y:S01]  /*05c0*/  @!UP1 SYNCS.EXCH.64 URZ, [UR8+0x58], UR4 ;  /* 0x00005804083f95b2 */ /* 0x0000e20008000100 */
[----:B------:R-:W-:Y:S01]  /*05d0*/  NOP ;  /* 0x0000000000007918 */ /* 0x000fe20000000000 */
[----:B0-----:R-:W-:-:S03]  /*05e0*/  UIMAD.WIDE.U32 UR4, UR6, UR7, URZ ;  /* 0x00000007060472a5 */ /* 0x001fc6000f8e003f */
[----:B------:R-:W-:Y:S02]  /*05f0*/  ULDC UR6, c[0x0][0x14] ;  /* 0x0000050000067ab9 */ /* 0x000fe40000000800 */
[----:B------:R-:W-:Y:S02]  /*0600*/  UIMAD.WIDE.U32 UR38, UR4, UR6, URZ ;  /* 0x00000006042672a5 */ /* 0x000fe4000f8e003f */
[----:B------:R-:W-:-:S04]  /*0610*/  UIMAD UR41, UR5, UR6, URZ ;  /* 0x00000006052972a4 */ /* 0x000fc8000f8e023f */
[----:B------:R-:W-:Y:S01]  /*0620*/  UIADD3 UR41, UR39, UR41, URZ ;  /* 0x0000002927297290 */ /* 0x000fe2000fffe03f */
[----:B---34-:R-:W-:Y:S06]  /*0630*/  BAR.SYNC.DEFER_BLOCKING 0x0 ;  /* 0x0000000000007b1d */ /* 0x018fec0000010000 */
[----:B------:R-:W-:Y:S05]  /*0640*/  @!P2 BRA `(.L_x_3) ;  /* 0x000000440004a947 */ /* 0x000fea0003800000 */
[----:B------:R-:W-:-:S13]  /*0650*/  ISETP.GT.U32.AND P0, PT, R10, 0x1, PT ;  /* 0x000000010a00780c */ /* 0x000fda0003f04070 */
[----:B------:R-:W-:Y:S05]  /*0660*/  @P0 EXIT ;  /* 0x000000000000094d */ /* 0x000fea0003800000 */
[----:B------:R-:W-:Y:S01]  /*0670*/  ULDC.64 UR4, c[0x0][0x650] ;  /* 0x0001940000047ab9 */ /* 0x000fe20000000a00 */
[----:B------:R-:W-:Y:S01]  /*0680*/  PRMT R0, RZ, 0x7610, R0 ;  /* 0x00007610ff007816 */ /* 0x000fe20000000000 */
[----:B------:R-:W-:Y:S01]  /*0690*/  IMAD.MOV.U32 R69, RZ, RZ, -0x1 ;  /* 0xffffffffff457424 */ /* 0x000fe200078e00ff */
[----:B------:R-:W-:Y:S01]  /*06a0*/  ISETP.GE.U32.AND P0, PT, R16, UR4, PT ;  /* 0x0000000410007c0c */ /* 0x000fe2000bf06070 */
[----:B------:R-:W-:Y:S02]  /*06b0*/  IMAD.MOV.U32 R68, RZ, RZ, -0x1 ;  /* 0xffffffffff447424 */ /* 0x000fe400078e00ff */
[----:B------:R-:W-:Y:S01]  /*06c0*/  IMAD.MOV.U32 R67, RZ, RZ, -0x1 ;  /* 0xffffffffff437424 */ /* 0x000fe200078e00ff */
[----:B------:R-:W-:-:S13]  /*06d0*/  ISETP.GE.U32.AND.EX P0, PT, R17, UR5, PT, P0 ;  /* 0x0000000511007c0c */ /* 0x000fda000bf06100 */
[----:B------:R-:W-:Y:S05]  /*06e0*/  @P0 BRA `(.L_x_4) ;  /* 0x0000000400540947 */ /* 0x000fea0003800000 */
[----:B------:R-:W0:Y:S01]  /*06f0*/  LDC.64 R20, c[0x0][0x628] ;  /* 0x00018a00ff147b82 */ /* 0x000e220000000a00 */
[----:B------:R-:W-:Y:S02]  /*0700*/  IMAD.MOV.U32 R8, RZ, RZ, R16 ;  /* 0x000000ffff087224 */ /* 0x000fe400078e0010 */
[----:B------:R-:W-:-:S05]  /*0710*/  IMAD.MOV.U32 R9, RZ, RZ, R17 ;  /* 0x000000ffff097224 */ /* 0x000fca00078e0011 */
[----:B------:R-:W1:Y:S08]  /*0720*/  LDC R0, c[0x0][0x630] ;  /* 0x00018c00ff007b82 */ /* 0x000e700000000800 */
[----:B------:R-:W2:Y:S01]  /*0730*/  LDC.64 R22, c[0x0][0x620] ;  /* 0x00018800ff167b82 */ /* 0x000ea20000000a00 */
[----:B0-----:R-:W-:-:S04]  /*0740*/  ISETP.NE.U32.AND P0, PT, R20, RZ, PT ;  /* 0x000000ff1400720c */ /* 0x001fc80003f05070 */
[----:B------:R-:W-:-:S13]  /*0750*/  ISETP.NE.AND.EX P0, PT, R21, RZ, PT, P0 ;  /* 0x000000ff1500720c */ /* 0x000fda0003f05300 */
[----:B-12---:R-:W-:Y:S05]  /*0760*/  @!P0 BRA `(.L_x_5) ;  /* 0x0000000000288947 */ /* 0x006fea0003800000 */
[----:B------:R-:W0:Y:S02]  /*0770*/  LDC R13, c[0x0][0x634] ;  /* 0x00018d00ff0d7b82 */ /* 0x000e240000000800 */
[----:B0-----:R-:W-:-:S05]  /*0780*/  IADD3 R13, P0, R16, R13, RZ ;  /* 0x0000000d100d7210 */ /* 0x001fca0007f1e0ff */
[----:B------:R-:W-:-:S04]  /*0790*/  IMAD.X R15, RZ, RZ, R17, P0 ;  /* 0x000000ffff0f7224 */ /* 0x000fc800000e0611 */
[----:B------:R-:W-:-:S04]  /*07a0*/  IMAD.WIDE.U32 R8, R15, R20, RZ ;  /* 0x000000140f087225 */ /* 0x000fc800078e00ff */
[----:B------:R-:W-:-:S04]  /*07b0*/  IMAD.WIDE.U32 R10, P0, R13, R21, R8 ;  /* 0x000000150d0a7225 */ /* 0x000fc80007800008 */
[----:B------:R-:W-:-:S04]  /*07c0*/  IMAD.WIDE.U32 R8, R13, R20, RZ ;  /* 0x000000140d087225 */ /* 0x000fc800078e00ff */
[----:B------:R-:W-:Y:S01]  /*07d0*/  IMAD.X R13, RZ, RZ, RZ, P0 ;  /* 0x000000ffff0d7224 */ /* 0x000fe200000e06ff */
[----:B------:R-:W-:Y:S01]  /*07e0*/  IADD3 RZ, P0, R9, R10, RZ ;  /* 0x0000000a09ff7210 */ /* 0x000fe20007f1e0ff */
[----:B------:R-:W-:-:S04]  /*07f0*/  IMAD.MOV.U32 R12, RZ, RZ, R11 ;  /* 0x000000ffff0c7224 */ /* 0x000fc800078e000b */
[----:B------:R-:W-:-:S08]  /*0800*/  IMAD.WIDE.U32.X R8, R15, R21, R12, P0 ;  /* 0x000000150f087225 */ /* 0x000fd000000e040c */
.L_x_5:
[-CC-:B------:R-:W-:Y:S01]  /*0810*/  SHF.R.U64 R67, R8, R0.reuse, R9.reuse ;  /* 0x0000000008437219 */ /* 0x180fe20000001209 */
[----:B------:R-:W0:Y:S01]  /*0820*/  LDC R12, c[0x0][0x618] ;  /* 0x00018600ff0c7b82 */ /* 0x000e220000000800 */
[----:B------:R-:W-:Y:S01]  /*0830*/  SHF.R.U32.HI R7, RZ, R0, R9 ;  /* 0x00000000ff077219 */ /* 0x000fe20000011609 */
[----:B------:R-:W-:Y:S01]  /*0840*/  ULDC UR4, c[0x0][0x150] ;  /* 0x0000540000047ab9 */ /* 0x000fe20000000800 */
[----:B------:R-:W-:Y:S02]  /*0850*/  IADD3 R11, P0, RZ, -R67, RZ ;  /* 0x80000043ff0b7210 */ /* 0x000fe40007f1e0ff */
[----:B------:R-:W-:-:S03]  /*0860*/  I2FP.F32.U32 R0, R6 ;  /* 0x0000000600007245 */ /* 0x000fc60000201000 */
[----:B------:R-:W1:Y:S01]  /*0870*/  LDC.64 R30, c[0x0][0x640] ;  /* 0x00019000ff1e7b82 */ /* 0x000e620000000a00 */
[----:B------:R-:W-:Y:S02]  /*0880*/  IMAD.X R13, RZ, RZ, ~R7, P0 ;  /* 0x000000ffff0d7224 */ /* 0x000fe400000e0e07 */
[----:B------:R-:W-:Y:S01]  /*0890*/  FMUL R0, R0, UR4 ;  /* 0x0000000400007c20 */ /* 0x000fe20008400000 */
[----:B------:R-:W-:Y:S01]  /*08a0*/  IMAD.WIDE.U32 R8, R11, R22, R16 ;  /* 0x000000160b087225 */ /* 0x000fe200078e0010 */
[----:B------:R-:W-:-:S03]  /*08b0*/  ULDC UR4, c[0x0][0x154] ;  /* 0x0000550000047ab9 */ /* 0x000fc60000000800 */
[----:B------:R-:W-:Y:S01]  /*08c0*/  IMAD R10, R13, R22, RZ ;  /* 0x000000160d0a7224 */ /* 0x000fe200078e02ff */
[----:B------:R-:W2:Y:S01]  /*08d0*/  LDC R7, c[0x0][0x144] ;  /* 0x00005100ff077b82 */ /* 0x000ea20000000800 */
[----:B------:R-:W3:Y:S02]  /*08e0*/  F2I.U32.TRUNC.NTZ R0, R0 ;  /* 0x0000000000007305 */ /* 0x000ee4000020f000 */
[----:B------:R-:W-:-:S04]  /*08f0*/  IMAD R11, R11, R23, R10 ;  /* 0x000000170b0b7224 */ /* 0x000fc800078e020a */
[----:B------:R-:W-:Y:S01]  /*0900*/  IMAD.IADD R9, R9, 0x1, R11 ;  /* 0x0000000109097824 */ /* 0x000fe200078e020b */
[----:B------:R-:W4:Y:S01]  /*0910*/  LDC R24, c[0x0][0x608] ;  /* 0x00018200ff187b82 */ /* 0x000f220000000800 */
[----:B------:R-:W-:-:S03]  /*0920*/  IMAD.MOV.U32 R11, RZ, RZ, -0x1 ;  /* 0xffffffffff0b7424 */ /* 0x000fc600078e00ff */
[-CC-:B0-----:R-:W-:Y:S02]  /*0930*/  SHF.R.U64 R22, R8, R12.reuse, R9.reuse ;  /* 0x0000000c08167219 */ /* 0x181fe40000001209 */
[----:B------:R-:W-:Y:S02]  /*0940*/  I2FP.F32.U32 R8, R3 ;  /* 0x0000000300087245 */ /* 0x000fe40000201000 */
[----:B------:R-:W0:Y:S01]  /*0950*/  LDC R28, c[0x0][0x658] ;  /* 0x00019600ff1c7b82 */ /* 0x000e220000000800 */
[----:B-1----:R-:W-:Y:S01]  /*0960*/  ISETP.NE.U32.AND P0, PT, R30, RZ, PT ;  /* 0x000000ff1e00720c */ /* 0x002fe20003f05070 */
[----:B---3--:R-:W-:Y:S02]  /*0970*/  IMAD.MOV R10, RZ, RZ, -R0 ;  /* 0x000000ffff0a7224 */ /* 0x008fe400078e0a00 */
[----:B------:R-:W-:Y:S01]  /*0980*/  FMUL R8, R8, UR4 ;  /* 0x0000000408087c20 */ /* 0x000fe20008400000 */
[----:B------:R-:W-:Y:S02]  /*0990*/  SHF.R.U32.HI R9, RZ, R12, R9 ;  /* 0x0000000cff097219 */ /* 0x000fe40000011609 */
[----:B------:R-:W-:Y:S01]  /*09a0*/  ISETP.NE.AND.EX P0, PT, R31, RZ, PT, P0 ;  /* 0x000000ff1f00720c */ /* 0x000fe20003f05300 */
[----:B------:R1:W3:Y:S01]  /*09b0*/  F2I.U32.TRUNC.NTZ R15, R8 ;  /* 0x00000008000f7305 */ /* 0x0002e2000020f000 */
[----:B------:R-:W1:Y:S01]  /*09c0*/  LDC R20, c[0x0][0x148] ;  /* 0x00005200ff147b82 */ /* 0x000e620000000800 */
[----:B--2---:R-:W-:-:S07]  /*09d0*/  IMAD R0, R7, R10, R6 ;  /* 0x0000000a07007224 */ /* 0x004fce00078e0206 */
[----:B------:R-:W2:Y:S01]  /*09e0*/  LDC R26, c[0x0][0x600] ;  /* 0x00018000ff1a7b82 */ /* 0x000ea20000000800 */
[-CC-:B----4-:R-:W-:Y:S02]  /*09f0*/  SHF.R.U64 R32, R22, R24.reuse, R9.reuse ;  /* 0x0000001816207219 */ /* 0x190fe40000001209 */
[----:B------:R-:W-:Y:S01]  /*0a00*/  SHF.R.U32.HI R7, RZ, R24, R9 ;  /* 0x00000018ff077219 */ /* 0x000fe20000011609 */
[----:B------:R-:W-:-:S04]  /*0a10*/  IMAD.MOV.U32 R9, RZ, RZ, 0x1 ;  /* 0x00000001ff097424 */ /* 0x000fc800078e00ff */
[----:B------:R-:W4:Y:S01]  /*0a20*/  LDC R21, c[0x0][0x648] ;  /* 0x00019200ff157b82 */ /* 0x000f220000000800 */
[-C--:B0-----:R-:W-:Y:S02]  /*0a30*/  SHF.L.U32 R6, R11, R28.reuse, RZ ;  /* 0x0000001c0b067219 */ /* 0x081fe400000006ff */
[--C-:B------:R-:W-:Y:S02]  /*0a40*/  SHF.R.U64 R24, R32, R28, R7.reuse ;  /* 0x0000001c20187219 */ /* 0x100fe40000001207 */
[----:B------:R-:W-:Y:S02]  /*0a50*/  LOP3.LUT R13, RZ, R6, RZ, 0x33, !PT ;  /* 0x00000006ff0d7212 */ /* 0x000fe400078e33ff */
[-C--:B------:R-:W-:Y:S01]  /*0a60*/  SHF.R.U32.HI R7, RZ, R28.reuse, R7 ;  /* 0x0000001cff077219 */ /* 0x080fe20000011607 */
[----:B------:R-:W0:Y:S01]  /*0a70*/  LDC R23, c[0x0][0x638] ;  /* 0x00018e00ff177b82 */ /* 0x000e220000000800 */
[----:B------:R-:W-:Y:S01]  /*0a80*/  SHF.L.U32 R12, R9, R28, RZ ;  /* 0x0000001c090c7219 */ /* 0x000fe200000006ff */
[----:B------:R-:W-:-:S06]  /*0a90*/  IMAD.MOV.U32 R6, RZ, RZ, R24 ;  /* 0x000000ffff067224 */ /* 0x000fcc00078e0018 */
[----:B------:R-:W0:Y:S01]  /*0aa0*/  LDC R69, c[0x0][0x610] ;  /* 0x00018400ff457b82 */ /* 0x000e220000000800 */
[----:B-1-3--:R-:W-:Y:S05]  /*0ab0*/  @!P0 BRA `(.L_x_6) ;  /* 0x0000000000288947 */ /* 0x00afea0003800000 */
[----:B------:R-:W1:Y:S02]  /*0ac0*/  LDC R11, c[0x0][0x64c] ;  /* 0x00019300ff0b7b82 */ /* 0x000e640000000800 */
[----:B-1----:R-:W-:-:S05]  /*0ad0*/  IADD3 R11, P0, R24, R11, RZ ;  /* 0x0000000b180b7210 */ /* 0x002fca0007f1e0ff */
        /* <DEDUP_REMOVED lines=8> */
.L_x_6:
[----:B----4-:R-:W-:Y:S01]  /*0b60*/  SHF.R.U64 R6, R6, R21, R7 ;  /* 0x0000001506067219 */ /* 0x010fe20000001207 */
[----:B--2---:R-:W-:Y:S01]  /*0b70*/  VIADD R7, R26, 0xffffffff ;  /* 0xffffffff1a077836 */ /* 0x004fe20000000000 */
[----:B------:R-:W-:Y:S01]  /*0b80*/  LOP3.LUT R13, R32, R13, RZ, 0xc0, !PT ;  /* 0x0000000d200d7212 */ /* 0x000fe200078ec0ff */
[----:B------:R-:W-:Y:S02]  /*0b90*/  IMAD.MOV R15, RZ, RZ, -R15 ;  /* 0x000000ffff0f7224 */ /* 0x000fe400078e0a0f */
[----:B------:R-:W-:Y:S02]  /*0ba0*/  IMAD.MOV R8, RZ, RZ, -R6 ;  /* 0x000000ffff087224 */ /* 0x000fe400078e0a06 */
[----:B------:R-:W-:Y:S01]  /*0bb0*/  IMAD R13, R12, R6, R13 ;  /* 0x000000060c0d7224 */ /* 0x000fe200078e020d */
[----:B------:R-:W-:Y:S01]  /*0bc0*/  LOP3.LUT R6, R22, R7, RZ, 0xc0, !PT ;  /* 0x0000000716067212 */ /* 0x000fe200078ec0ff */
[----:B------:R-:W-:Y:S02]  /*0bd0*/  @P3 IMAD R0, R20, R15, R3 ;  /* 0x0000000f14003224 */ /* 0x000fe400078e0203 */
[----:B0-----:R-:W-:-:S02]  /*0be0*/  IMAD R3, R8, R23, R24 ;  /* 0x0000001708037224 */ /* 0x001fc400078e0218 */
[----:B------:R-:W-:Y:S02]  /*0bf0*/  IMAD R69, R13, R69, R0 ;  /* 0x000000450d457224 */ /* 0x000fe400078e0200 */
[----:B------:R-:W-:Y:S02]  /*0c00*/  IMAD R6, R3, R26, R6 ;  /* 0x0000001a03067224 */ /* 0x000fe400078e0206 */
[----:B------:R-:W-:-:S03]  /*0c10*/  IMAD.MOV.U32 R0, RZ, RZ, 0x1 ;  /* 0x00000001ff007424 */ /* 0x000fc600078e00ff */
[----:B------:R-:W-:Y:S02]  /*0c20*/  SEL R68, R6, R69, !P3 ;  /* 0x0000004506447207 */ /* 0x000fe40005800000 */
[----:B------:R-:W-:-:S07]  /*0c30*/  SEL R69, R69, R6, !P3 ;  /* 0x0000000645457207 */ /* 0x000fce0005800000 */
.L_x_4:
[----:B------:R-:W-:-:S08]  /*0c40*/  NOP ;  /* 0x0000000000007918 */ /* 0x000fd00000000000 */
[----:B------:R-:W0:Y:S02]  /*0c50*/  USETMAXREG.TRY_ALLOC.CTAPOOL UP0, 0xe8 ;  /* 0x000000e8000079c8 */ /* 0x000e240008000600 */
[----:B0-----:R-:W-:-:S13]  /*0c60*/  PLOP3.LUT P0, PT, PT, PT, UP0, 0x80, 0x0 ;  /* 0x000000000000781c */ /* 0x001fda0003f0f008 */
[----:B------:R-:W-:Y:S05]  /*0c70*/  @!P0 BRA `(.L_x_4) ;  /* 0xfffffffc00f08947 */ /* 0x000fea000383ffff */
[----:B------:R-:W-:Y:S01]  /*0c80*/  ULDC.64 UR4, c[0x0][0x598] ;  /* 0x0001660000047ab9 */ /* 0x000fe20000000a00 */
[----:B------:R-:W-:Y:S01]  /*0c90*/  ULDC.64 UR36, c[0x0][0x208] ;  /* 0x0000820000247ab9 */ /* 0x000fe20000000a00 */
[----:B------:R-:W-:-:S04]  /*0ca0*/  ISETP.NE.U32.AND P0, PT, RZ, UR4, PT ;  /* 0x00000004ff007c0c */ /* 0x000fc8000bf05070 */
[----:B------:R-:W-:-:S13]  /*0cb0*/  ISETP.NE.AND.EX P0, PT, RZ, UR5, PT, P0 ;  /* 0x00000005ff007c0c */ /* 0x000fda000bf05300 */
[----:B------:R-:W-:Y:S05]  /*0cc0*/  @!P0 BRA `(.L_x_7) ;  /* 0x00000000001c8947 */ /* 0x000fea0003800000 */
[----:B------:R-:W0:Y:S02]  /*0cd0*/  LDC.64 R6, c[0x0][0x598] ;  /* 0x00016600ff067b82 */ /* 0x000e240000000a00 */
[----:B0-----:R-:W2:Y:S02]  /*0ce0*/  LDG.E.64 R6, desc[UR36][R6.64] ;  /* 0x0000002406067981 */ /* 0x001ea4000c1e1b00 */
[----:B--2---:R-:W-:-:S04]  /*0cf0*/  ISETP.NE.U32.AND P0, PT, R6, RZ, PT ;  /* 0x000000ff0600720c */ /* 0x004fc80003f05070 */
[----:B------:R-:W-:-:S13]  /*0d00*/  ISETP.NE.AND.EX P0, PT, R7, RZ, PT, P0 ;  /* 0x000000ff0700720c */ /* 0x000fda0003f05300 */
[----:B------:R-:W-:Y:S05]  /*0d10*/  @!P0 BRA `(.L_x_7) ;  /* 0x0000000000088947 */ /* 0x000fea0003800000 */
[----:B------:R0:W5:Y:S01]  /*0d20*/  LD.E R19, desc[UR36][R6.64] ;  /* 0x0000002406137980 */ /* 0x000162000c101900 */
[----:B------:R-:W-:Y:S05]  /*0d30*/  BRA `(.L_x_8) ;  /* 0x0000000000247947 */ /* 0x000fea0003800000 */
.L_x_7:
[----:B------:R-:W-:Y:S02]  /*0d40*/  ULDC.64 UR4, c[0x0][0x588] ;  /* 0x0001620000047ab9 */ /* 0x000fe40000000a00 */
[----:B------:R-:W-:-:S04]  /*0d50*/  ISETP.NE.U32.AND P0, PT, RZ, UR4, PT ;  /* 0x00000004ff007c0c */ /* 0x000fc8000bf05070 */
[----:B------:R-:W-:-:S13]  /*0d60*/  ISETP.NE.AND.EX P0, PT, RZ, UR5, PT, P0 ;  /* 0x00000005ff007c0c */ /* 0x000fda000bf05300 */
[----:B------:R-:W-:Y:S05]  /*0d70*/  @!P0 BRA `(.L_x_9) ;  /* 0x00000000000c8947 */ /* 0x000fea0003800000 */
[----:B------:R-:W0:Y:S02]  /*0d80*/  LDC.64 R6, c[0x0][0x588] ;  /* 0x00016200ff067b82 */ /* 0x000e240000000a00 */
[----:B0-----:R1:W5:Y:S01]  /*0d90*/  LDG.E R19, desc[UR36][R6.64] ;  /* 0x0000002406137981 */ /* 0x001362000c1e1900 */
[----:B------:R-:W-:Y:S05]  /*0da0*/  BRA `(.L_x_8) ;  /* 0x0000000000087947 */ /* 0x000fea0003800000 */
.L_x_9:
[----:B------:R-:W-:Y:S02]  /*0db0*/  ULDC UR4, c[0x0][0x580] ;  /* 0x0001600000047ab9 */ /* 0x000fe40000000800 */
[----:B------:R-:W-:-:S07]  /*0dc0*/  IMAD.U32 R19, RZ, RZ, UR4 ;  /* 0x00000004ff137e24 */ /* 0x000fce000f8e00ff */
.L_x_8:
[----:B------:R-:W-:Y:S02]  /*0dd0*/  ULDC.64 UR4, c[0x0][0x5a0] ;  /* 0x0001680000047ab9 */ /* 0x000fe40000000a00 */
[----:B------:R-:W-:-:S04]  /*0de0*/  ISETP.NE.U32.AND P0, PT, RZ, UR4, PT ;  /* 0x00000004ff007c0c */ /* 0x000fc8000bf05070 */
[----:B------:R-:W-:-:S13]  /*0df0*/  ISETP.NE.AND.EX P0, PT, RZ, UR5, PT, P0 ;  /* 0x00000005ff007c0c */ /* 0x000fda000bf05300 */
[----:B------:R-:W-:Y:S05]  /*0e00*/  @!P0 BRA `(.L_x_10) ;  /* 0x00000000001c8947 */ /* 0x000fea0003800000 */
[----:B01----:R-:W0:Y:S02]  /*0e10*/  LDC.64 R6, c[0x0][0x5a0] ;  /* 0x00016800ff067b82 */ /* 0x003e240000000a00 */
[----:B0-----:R-:W2:Y:S02]  /*0e20*/  LDG.E.64 R6, desc[UR36][R6.64] ;  /* 0x0000002406067981 */ /* 0x001ea4000c1e1b00 */
[----:B--2---:R-:W-:-:S04]  /*0e30*/  ISETP.NE.U32.AND P0, PT, R6, RZ, PT ;  /* 0x000000ff0600720c */ /* 0x004fc80003f05070 */
[----:B------:R-:W-:-:S13]  /*0e40*/  ISETP.NE.AND.EX P0, PT, R7, RZ, PT, P0 ;  /* 0x000000ff0700720c */ /* 0x000fda0003f05300 */
[----:B------:R-:W-:Y:S05]  /*0e50*/  @!P0 BRA `(.L_x_10) ;  /* 0x0000000000088947 */ /* 0x000fea0003800000 */
[----:B------:R0:W5:Y:S01]  /*0e60*/  LD.E R56, desc[UR36][R6.64] ;  /* 0x0000002406387980 */ /* 0x000162000c101900 */
[----:B------:R-:W-:Y:S05]  /*0e70*/  BRA `(.L_x_11) ;  /* 0x0000000000247947 */ /* 0x000fea0003800000 */
.L_x_10:
[----:B------:R-:W-:Y:S02]  /*0e80*/  ULDC.64 UR4, c[0x0][0x590] ;  /* 0x0001640000047ab9 */ /* 0x000fe40000000a00 */
[----:B------:R-:W-:-:S04]  /*0e90*/  ISETP.NE.U32.AND P0, PT, RZ, UR4, PT ;  /* 0x00000004ff007c0c */ /* 0x000fc8000bf05070 */
[----:B------:R-:W-:-:S13]  /*0ea0*/  ISETP.NE.AND.EX P0, PT, RZ, UR5, PT, P0 ;  /* 0x00000005ff007c0c */ /* 0x000fda000bf05300 */
[----:B------:R-:W-:Y:S05]  /*0eb0*/  @!P0 BRA `(.L_x_12) ;  /* 0x00000000000c8947 */ /* 0x000fea0003800000 */
[----:B------:R-:W2:Y:S02]  /*0ec0*/  LDC.64 R56, c[0x0][0x590] ;  /* 0x00016400ff387b82 */ /* 0x000ea40000000a00 */
[----:B--2---:R2:W5:Y:S01]  /*0ed0*/  LDG.E R56, desc[UR36][R56.64] ;  /* 0x0000002438387981 */ /* 0x004562000c1e1900 */
[----:B------:R-:W-:Y:S05]  /*0ee0*/  BRA `(.L_x_11) ;  /* 0x0000000000087947 */ /* 0x000fea0003800000 */
.L_x_12:
[----:B------:R-:W-:Y:S02]  /*0ef0*/  ULDC UR4, c[0x0][0x584] ;  /* 0x0001610000047ab9 */ /* 0x000fe40000000800 */
[----:B------:R-:W-:-:S07]  /*0f00*/  IMAD.U32 R56, RZ, RZ, UR4 ;  /* 0x00000004ff387e24 */ /* 0x000fce000f8e00ff */
.L_x_11:
[----:B------:R-:W-:-:S13]  /*0f10*/  LOP3.LUT P0, RZ, R0, 0xff, RZ, 0xc0, !PT ;  /* 0x000000ff00ff7812 */ /* 0x000fda000780c0ff */
[----:B------:R-:W-:Y:S05]  /*0f20*/  @!P0 EXIT ;  /* 0x000000000000894d */ /* 0x000fea0003800000 */
[----:B------:R-:W3:Y:S01]  /*0f30*/  LDC R59, c[0x0][0x658] ;  /* 0x00019600ff3b7b82 */ /* 0x000ee20000000800 */
[----:B------:R-:W-:Y:S01]  /*0f40*/  ULDC.64 UR6, c[0x0][0x288] ;  /* 0x0000a20000067ab9 */ /* 0x000fe20000000a00 */
[----:B------:R-:W-:Y:S01]  /*0f50*/  LOP3.LUT R14, R14, 0x1, RZ, 0xc0, !PT ;  /* 0x000000010e0e7812 */ /* 0x000fe200078ec0ff */
[----:B------:R-:W-:Y:S01]  /*0f60*/  UIADD3 UR4, UR7, 0x7f, URZ ;  /* 0x0000007f07047890 */ /* 0x000fe2000fffe03f */
[----:B------:R-:W-:Y:S01]  /*0f70*/  SHF.R.U32.HI R0, RZ, 0x2, R4 ;  /* 0x00000002ff007819 */ /* 0x000fe20000011604 */
[----:B------:R-:W-:Y:S01]  /*0f80*/  IMAD.U32 R3, RZ, RZ, UR6 ;  /* 0x00000006ff037e24 */ /* 0x000fe2000f8e00ff */
[----:B------:R-:W-:Y:S01]  /*0f90*/  SHF.R.U32.HI R5, RZ, 0x1, R5 ;  /* 0x00000001ff057819 */ /* 0x000fe20000011605 */
[----:B------:R-:W-:Y:S01]  /*0fa0*/  USHF.R.S32.HI UR5, URZ, 0x1f, UR4 ;  /* 0x0000001f3f057899 */ /* 0x000fe20008011404 */
[----:B01----:R-:W0:Y:S01]  /*0fb0*/  LDC.64 R6, c[0x0][0x5c8] ;  /* 0x00017200ff067b82 */ /* 0x003e220000000a00 */
[----:B------:R-:W-:Y:S01]  /*0fc0*/  LOP3.LUT R60, R4, 0x3, RZ, 0xc0, !PT ;  /* 0x00000003043c7812 */ /* 0x000fe200078ec0ff */
[----:B------:R-:W-:Y:S01]  /*0fd0*/  IMAD.SHL.U32 R9, R14, 0x40, RZ ;  /* 0x000000400e097824 */ /* 0x000fe200078e00ff */
[----:B------:R-:W-:Y:S01]  /*0fe0*/  LOP3.LUT R0, R0, 0x7, RZ, 0xc0, !PT ;  /* 0x0000000700007812 */ /* 0x000fe200078ec0ff */
[----:B------:R-:W-:Y:S01]  /*0ff0*/  ULEA.HI UR5, UR5, UR4, URZ, 0x7 ;  /* 0x0000000405057291 */ /* 0x000fe2000f8f383f */
[----:B------:R-:W-:Y:S01]  /*1000*/  LOP3.LUT R5, R5, 0x30, RZ, 0xc0, !PT ;  /* 0x0000003005057812 */ /* 0x000fe200078ec0ff */
[----:B------:R-:W-:Y:S01]  /*1010*/  IMAD R60, R60, -0x2, R3 ;  /* 0xfffffffe3c3c7824 */ /* 0x000fe200078e0203 */
[--C-:B------:R-:W-:Y:S01]  /*1020*/  LOP3.LUT R22, R9, 0x40, R0.reuse, 0xe2, !PT ;  /* 0x0000004009167812 */ /* 0x100fe200078ee200 */
[----:B------:R-:W1:Y:S01]  /*1030*/  LDC R63, c[0x0][0x600] ;  /* 0x00018000ff3f7b82 */ /* 0x000e620000000800 */
[----:B------:R-:W-:Y:S01]  /*1040*/  IADD3 R3, RZ, -R5, -R0 ;  /* 0x80000005ff037210 */ /* 0x000fe20007ffe800 */
[----:B------:R-:W-:Y:S01]  /*1050*/  IMAD.MOV.U32 R0, RZ, RZ, -0x1 ;  /* 0xffffffffff007424 */ /* 0x000fe200078e00ff */
[----:B------:R-:W-:Y:S01]  /*1060*/  USHF.R.S32.HI UR43, URZ, 0x7, UR5 ;  /* 0x000000073f2b7899 */ /* 0x000fe20008011405 */
[----:B------:R-:W-:Y:S01]  /*1070*/  IMAD.MOV.U32 R8, RZ, RZ, 0x1 ;  /* 0x00000001ff087424 */ /* 0x000fe200078e00ff */
[----:B------:R-:W-:Y:S01]  /*1080*/  LOP3.LUT R62, R4, 0x80, RZ, 0xc0, !PT ;  /* 0x00000080043e7812 */ /* 0x000fe200078ec0ff */
[----:B------:R-:W-:Y:S01]  /*1090*/  IMAD R3, R14, -0x40, R3 ;  /* 0xffffffc00e037824 */ /* 0x000fe200078e0203 */
[----:B------:R-:W-:Y:S01]  /*10a0*/  UISETP.LT.AND UP0, UPT, UR43, 0x1, UPT ;  /* 0x000000012b00788c */ /* 0x000fe2000bf01270 */
[----:B---3--:R-:W-:Y:S01]  /*10b0*/  SHF.L.U32 R0, R0, R59, RZ ;  /* 0x0000003b00007219 */ /* 0x008fe200000006ff */
[----:B------:R-:W-:Y:S01]  /*10c0*/  ULDC UR4, c[0x0][0x284] ;  /* 0x0000a10000047ab9 */ /* 0x000fe20000000800 */
[----:B------:R-:W-:Y:S01]  /*10d0*/  LOP3.LUT R22, R22, R5, RZ, 0xfc, !PT ;  /* 0x0000000516167212 */ /* 0x000fe200078efcff */
[----:B------:R-:W-:Y:S01]  /*10e0*/  USEL UR44, UR43, 0x1, UP0 ;  /* 0x000000012b2c7887 */ /* 0x000fe20008000000 */
[----:B------:R-:W-:Y:S01]  /*10f0*/  SHF.L.U32 R59, R8, R59, RZ ;  /* 0x0000003b083b7219 */ /* 0x000fe200000006ff */
[----:B------:R-:W-:Y:S01]  /*1100*/  IMAD.SHL.U32 R61, R4, 0x2, RZ ;  /* 0x00000002043d7824 */ /* 0x000fe200078e00ff */
[----:B------:R-:W-:Y:S01]  /*1110*/  LOP3.LUT R66, R18, 0x1, RZ, 0xfc, !PT ;  /* 0x0000000112427812 */ /* 0x000fe200078efcff */
[----:B------:R-:W-:Y:S01]  /*1120*/  VIADD R65, R3, UR4 ;  /* 0x0000000403417c36 */ /* 0x000fe20008000000 */
[C---:B0-----:R-:W-:Y:S01]  /*1130*/  SHF.L.U64.HI R58, R6.reuse, 0x3, R7 ;  /* 0x00000003063a7819 */ /* 0x041fe20000010207 */
[----:B--2---:R-:W-:Y:S01]  /*1140*/  IMAD.SHL.U32 R57, R6, 0x8, RZ ;  /* 0x0000000806397824 */ /* 0x004fe200078e00ff */
[----:B------:R-:W-:Y:S01]  /*1150*/  SHF.R.U32.HI R62, RZ, 0x7, R62 ;  /* 0x00000007ff3e7819 */ /* 0x000fe2000001163e */
[----:B------:R-:W-:Y:S01]  /*1160*/  IMAD.MOV.U32 R23, RZ, RZ, RZ ;  /* 0x000000ffff177224 */ /* 0x000fe200078e00ff */
[----:B------:R-:W-:Y:S01]  /*1170*/  LOP3.LUT R64, RZ, R0, RZ, 0x33, !PT ;  /* 0x00000000ff407212 */ /* 0x000fe200078e33ff */
[----:B------:R-:W-:Y:S01]  /*1180*/  UIADD3 UR44, UR43, -UR44, URZ ;  /* 0x8000002c2b2c7290 */ /* 0x000fe2000fffe03f */
[----:B------:R-:W-:Y:S01]  /*1190*/  UMOV UR40, URZ ;  /* 0x0000003f00287c82 */ /* 0x000fe20008000000 */
[----:B-1----:R-:W-:Y:S01]  /*11a0*/  VIADD R63, R63, 0xffffffff ;  /* 0xffffffff3f3f7836 */ /* 0x002fe20000000000 */
[----:B------:R-:W-:-:S09]  /*11b0*/  UMOV UR42, URZ ;  /* 0x0000003f002a7c82 */ /* 0x000fd20008000000 */
.L_x_94:
[----:B0-----:R-:W0:Y:S01]  /*11c0*/  SHFL.IDX PT, R0, R62, RZ, 0x1f ;  /* 0x00001fff3e007589 */ /* 0x001e2200000e0000 */
[----:B-1----:R-:W1:Y:S01]  /*11d0*/  S2UR UR7, SR_CgaCtaId ;  /* 0x00000000000779c3 */ /* 0x002e620000008800 */
[----:B------:R-:W-:Y:S01]  /*11e0*/  UMOV UR6, 0x400 ;  /* 0x0000040000067882 */ /* 0x000fe20000000000 */
[----:B0-----:R-:W-:Y:S01]  /*11f0*/  R2UR UR4, R0 ;  /* 0x00000000000472ca */ /* 0x001fe200000e0000 */
[----:B-1----:R-:W-:-:S12]  /*1200*/  ULEA UR46, UR7, UR6, 0x18 ;  /* 0x00000006072e7291 */ /* 0x002fd8000f8ec03f */
[----:B------:R-:W-:-:S04]  /*1210*/  ULEA.HI UR5, UR4, UR4, URZ, 0x1 ;  /* 0x0000000404057291 */ /* 0x000fc8000f8f083f */
[----:B------:R-:W-:-:S04]  /*1220*/  ULOP3.LUT UR5, UR5, 0x7fffe, URZ, 0xc0, !UPT ;  /* 0x0007fffe05057892 */ /* 0x000fc8000f8ec03f */
[----:B------:R-:W-:-:S03]  /*1230*/  UIADD3 UR5, UR4, -UR5, URZ ;  /* 0x8000000504057290 */ /* 0x000fc6000fffe03f */
[----:B------:R-:W-:Y:S01]  /*1240*/  ULDC UR4, c[0x0][0x28c] ;  /* 0x0000a30000047ab9 */ /* 0x000fe20000000800 */
[----:B------:R-:W-:Y:S01]  /*1250*/  ULEA UR5, UR5, UR46, 0xd ;  /* 0x0000002e05057291 */ /* 0x000fe2000f8e683f */
[----:B------:R-:W-:-:S03]  /*1260*/  ISETP.LT.AND P0, PT, RZ, UR4, PT ;  /* 0x00000004ff007c0c */ /* 0x000fc6000bf01270 */
[----:B------:R-:W-:-:S04]  /*1270*/  UIADD3 UR5, UR5, 0x100, URZ ;  /* 0x0000010005057890 */ /* 0x000fc8000fffe03f */
[----:B------:R-:W-:-:S04]  /*1280*/  USHF.R.U32.HI UR5, URZ, 0x4, UR5 ;  /* 0x000000043f057899 */ /* 0x000fc80008011605 */
[----:B------:R-:W-:-:S04]  /*1290*/  ULOP3.LUT UR5, UR5, 0x3fff, URZ, 0xc0, !UPT ;  /* 0x00003fff05057892 */ /* 0x000fc8000f8ec03f */
[----:B------:R-:W-:Y:S01]  /*12a0*/  ULOP3.LUT UR45, UR5, 0x10000, URZ, 0xfc, !UPT ;  /* 0x00010000052d7892 */ /* 0x000fe2000f8efc3f */
[----:B--2345:R-:W-:Y:S11]  /*12b0*/  @P0 BRA `(.L_x_13) ;  /* 0x0000000000400947 */ /* 0x03cff60003800000 */
[----:B------:R-:W-:Y:S01]  /*12c0*/  MOV R0, 0x0 ;  /* 0x0000000000007802 */ /* 0x000fe20000000f00 */
[----:B------:R-:W-:Y:S01]  /*12d0*/  ULDC.64 UR4, c[0x4][0x68] ;  /* 0x01001a0000047ab9 */ /* 0x000fe20000000a00 */
[----:B------:R-:W-:Y:S01]  /*12e0*/  ULDC.64 UR6, c[0x4][0x8] ;  /* 0x0100020000067ab9 */ /* 0x000fe20000000a00 */
[----:B------:R-:W-:Y:S01]  /*12f0*/  IMAD.U32 R4, RZ, RZ, UR4 ;  /* 0x00000004ff047e24 */ /* 0x000fe2000f8e00ff */
[----:B------:R0:W1:Y:S01]  /*1300*/  LDC.64 R14, c[0x4][R0] ;  /* 0x01000000000e7b82 */ /* 0x0000620000000a00 */
[----:B------:R-:W-:Y:S01]  /*1310*/  IMAD.U32 R5, RZ, RZ, UR5 ;  /* 0x00000005ff057e24 */ /* 0x000fe2000f8e00ff */
[----:B------:R-:W-:Y:S01]  /*1320*/  ULDC.64 UR4, c[0x4][0x70] ;  /* 0x01001c0000047ab9 */ /* 0x000fe20000000a00 */
[----:B------:R-:W-:Y:S02]  /*1330*/  IMAD.U32 R10, RZ, RZ, UR6 ;  /* 0x00000006ff0a7e24 */ /* 0x000fe4000f8e00ff */
[----:B------:R-:W-:Y:S02]  /*1340*/  IMAD.U32 R6, RZ, RZ, UR4 ;  /* 0x00000004ff067e24 */ /* 0x000fe4000f8e00ff */
[----:B------:R-:W-:-:S02]  /*1350*/  IMAD.U32 R7, RZ, RZ, UR5 ;  /* 0x00000005ff077e24 */ /* 0x000fc4000f8e00ff */
[----:B------:R-:W-:Y:S02]  /*1360*/  IMAD.U32 R11, RZ, RZ, UR7 ;  /* 0x00000007ff0b7e24 */ /* 0x000fe4000f8e00ff */
[----:B------:R-:W-:Y:S02]  /*1370*/  IMAD.MOV.U32 R8, RZ, RZ, 0x1e1 ;  /* 0x000001e1ff087424 */ /* 0x000fe400078e00ff */
[----:B------:R-:W-:Y:S02]  /*1380*/  IMAD.MOV.U32 R12, RZ, RZ, 0x1 ;  /* 0x00000001ff0c7424 */ /* 0x000fe400078e00ff */
[----:B0-----:R-:W-:-:S07]  /*1390*/  IMAD.MOV.U32 R13, RZ, RZ, RZ ;  /* 0x000000ffff0d7224 */ /* 0x001fce00078e00ff */
[----:B------:R-:W-:-:S07]  /*13a0*/  LEPC R20, `(.L_x_13) ;  /* 0x000000001014794e */ /* 0x000fce0000000000 */
[----:B-1---5:R-:W-:Y:S05]  /*13b0*/  CALL.ABS.NOINC R14 ;  /* 0x000000000e007343 */ /* 0x022fea0003c00000 */
.L_x_13:
[----:B------:R-:W-:-:S13]  /*13c0*/  ISETP.NE.AND P0, PT, R66, 0x3, PT ;  /* 0x000000034200780c */ /* 0x000fda0003f05270 */
[----:B------:R-:W-:Y:S05]  /*13d0*/  @!P0 BRA `(.L_x_14) ;  /* 0x0000000000048947 */ /* 0x000fea0003800000 */
[----:B------:R-:W-:Y:S01]  /*13e0*/  BPT.TRAP 0x1 ;  /* 0x000000040000795c */ /* 0x000fe20000300000 */
.L_x_14:
[----:B------:R-:W-:Y:S02]  /*13f0*/  IMAD.U32 R3, RZ, RZ, UR42 ;  /* 0x0000002aff037e24 */ /* 0x000fe4000f8e00ff */
[----:B------:R-:W-:-:S03]  /*1400*/  IMAD.U32 R0, RZ, RZ, UR40 ;  /* 0x00000028ff007e24 */ /* 0x000fc6000f8e00ff */
[----:B------:R-:W-:Y:S02]  /*1410*/  LEA R3, R3, UR46, 0x3 ;  /* 0x0000002e03037c11 */ /* 0x000fe4000f8e18ff */
[----:B------:R-:W-:-:S04]  /*1420*/  SHF.L.U32 R0, R0, 0x1f, RZ ;  /* 0x0000001f00007819 */ /* 0x000fc800000006ff */
[----:B------:R0:W1:Y:S01]  /*1430*/  SYNCS.PHASECHK.TRANS64.TRYWAIT P1, [R3+URZ], R0 ;  /* 0x00000000030075a7 */ /* 0x000062000802017f */
[----:B------:R-:W-:Y:S05]  /*1440*/  @!P0 BRA `(.L_x_15) ;  /* 0x0000000000048947 */ /* 0x000fea0003800000 */
[----:B------:R-:W-:Y:S01]  /*1450*/  BPT.TRAP 0x1 ;  /* 0x000000040000795c */ /* 0x000fe20000300000 */
.L_x_15:
[----:B------:R-:W-:-:S05]  /*1460*/  IMAD.U32 R4, RZ, RZ, UR44 ;  /* 0x0000002cff047e24 */ /* 0x000fca000f8e00ff */
[----:B------:R-:W-:Y:S01]  /*1470*/  ISETP.GE.AND P2, PT, R4, 0x1, PT ;  /* 0x000000010400780c */ /* 0x000fe20003f46270 */
[----:B-1----:R-:W-:-:S12]  /*1480*/  @P1 BRA `(.L_x_16) ;  /* 0x0000000000081947 */ /* 0x002fd80003800000 */
[----:B------:R-:W1:Y:S02]  /*1490*/  SYNCS.PHASECHK.TRANS64.TRYWAIT P1, [R3+URZ], R0 ;  /* 0x00000000030075a7 */ /* 0x000e64000802017f */
[----:B-1----:R-:W-:Y:S05]  /*14a0*/  @!P1 BRA `(.L_x_17) ;  /* 0x0000004c00149947 */ /* 0x002fea0003800000 */
.L_x_16:
[----:B------:R-:W-:Y:S05]  /*14b0*/  WARPSYNC.ALL ;  /* 0x0000000000007948 */ /* 0x000fea0003800000 */
[----:B------:R-:W-:Y:S01]  /*14c0*/  UIADD3 UR4, UR46, 0x20100, URZ ;  /* 0x000201002e047890 */ /* 0x000fe2000fffe03f */
[----:B------:R-:W-:Y:S01]  /*14d0*/  WARPGROUP.ARRIVE ;  /* 0x00000000000079c5 */ /* 0x000fe20000000000 */
[----:B------:R-:W-:Y:S02]  /*14e0*/  ULEA UR5, UR42, UR45, 0xb ;  /* 0x0000002d2a057291 */ /* 0x000fe4000f8e583f */
[----:B------:R-:W-:Y:S01]  /*14f0*/  USHF.R.U32.HI UR4, URZ, 0x4, UR4 ;  /* 0x000000043f047899 */ /* 0x000fe20008011604 */
[----:B------:R-:W-:Y:S01]  /*1500*/  UMOV UR9, 0x40000040 ;  /* 0x4000004000097882 */ /* 0x000fe20000000000 */
[----:B------:R-:W-:-:S02]  /*1510*/  UMOV UR11, 0x40000040 ;  /* 0x40000040000b7882 */ /* 0x000fc40000000000 */
[----:B------:R-:W-:Y:S01]  /*1520*/  ULOP3.LUT UR4, UR4, 0x3fff, URZ, 0xc0, !UPT ;  /* 0x00003fff04047892 */ /* 0x000fe2000f8ec03f */
[----:B------:R-:W-:-:S03]  /*1530*/  UMOV UR8, UR5 ;  /* 0x0000000500087c82 */ /* 0x000fc60008000000 */
[----:B------:R-:W-:-:S04]  /*1540*/  ULOP3.LUT UR4, UR4, 0x10000, URZ, 0xfc, !UPT ;  /* 0x0001000004047892 */ /* 0x000fc8000f8efc3f */
[----:B------:R-:W-:-:S07]  /*1550*/  ULEA UR6, UR42, UR4, 0xa ;  /* 0x000000042a067291 */ /* 0x000fce000f8e503f */
[----:B------:R-:W-:Y:S02]  /*1560*/  UMOV UR10, UR6 ;  /* 0x00000006000a7c82 */ /* 0x000fe40008000000 */
[----:B------:R-:W-:Y:S01]  /*1570*/  HGMMA.64x64x16.F32.BF16 R24, gdesc[UR8], RZ, !UPT, gsb0 ;  /* 0x00e00000081879f0 */ /* 0x000fe2000c0018ff */
[----:B------:R-:W-:Y:S02]  /*1580*/  UIADD3 UR8, UR5, 0x2, URZ ;  /* 0x0000000205087890 */ /* 0x000fe4000fffe03f */
[----:B------:R-:W-:Y:S01]  /*1590*/  UIADD3 UR10, UR6, 0x2, URZ ;  /* 0x00000002060a7890 */ /* 0x000fe2000fffe03f */
[----:B------:R-:W-:Y:S01]  /*15a0*/  UMOV UR9, 0x40000040 ;  /* 0x4000004000097882 */ /* 0x000fe20000000000 */
[----:B------:R-:W-:Y:S01]  /*15b0*/  UMOV UR11, 0x40000040 ;  /* 0x40000040000b7882 */ /* 0x000fe20000000000 */
[----:B------:R-:W-:Y:S02]  /*15c0*/  WARPGROUP.DEPBAR.LE gsb0, 0x0 ;  /* 0x00008000000079c5 */ /* 0x000fe40000010000 */
[----:B------:R-:W-:-:S06]  /*15d0*/  WARPGROUP.ARRIVE ;  /* 0x00000000000079c5 */ /* 0x000fcc0000000000 */
[----:B------:R-:W-:Y:S01]  /*15e0*/  HGMMA.64x64x16.F32.BF16 R24, gdesc[UR8], R24, gsb0 ;  /* 0x00e00000081879f0 */ /* 0x000fe20008001818 */
        /* <DEDUP_REMOVED lines=41> */
[----:B------:R-:W-:Y:S03]  /*1880*/  HGMMA.64x64x16.F32.BF16 R24, gdesc[UR8], R24, gsb0 ;  /* 0x00e00000081879f0 */ /* 0x000fe60008001818 */
[----:B------:R-:W-:Y:S02]  /*1890*/  WARPGROUP.DEPBAR.LE gsb0, 0x0 ;  /* 0x00008000000079c5 */ /* 0x000fe40000010000 */
[----:B------:R-:W-:Y:S05]  /*18a0*/  @!P2 BRA `(.L_x_18) ;  /* 0x00000004008ca947 */ /* 0x000fea0003800000 */
[----:B------:R-:W-:Y:S01]  /*18b0*/  UIADD3 UR5, UR42, 0x1, URZ ;  /* 0x000000012a057890 */ /* 0x000fe2000fffe03f */
[----:B01----:R-:W-:-:S03]  /*18c0*/  IMAD.U32 R0, RZ, RZ, UR44 ;  /* 0x0000002cff007e24 */ /* 0x003fc6000f8e00ff */
[----:B------:R-:W-:-:S04]  /*18d0*/  UISETP.NE.AND UP0, UPT, UR5, 0x4, UPT ;  /* 0x000000040500788c */ /* 0x000fc8000bf05270 */
[----:B------:R-:W-:Y:S02]  /*18e0*/  USEL UR6, URZ, 0x1, UP0 ;  /* 0x000000013f067887 */ /* 0x000fe40008000000 */
[----:B------:R-:W-:Y:S02]  /*18f0*/  USEL UR5, UR5, URZ, UP0 ;  /* 0x0000003f05057287 */ /* 0x000fe40008000000 */
[----:B------:R-:W-:-:S06]  /*1900*/  ULOP3.LUT UR6, UR40, UR6, URZ, 0x3c, !UPT ;  /* 0x0000000628067292 */ /* 0x000fcc000f8e3c3f */
[----:B------:R-:W-:Y:S01]  /*1910*/  IMAD.U32 R5, RZ, RZ, UR6 ;  /* 0x00000006ff057e24 */ /* 0x000fe2000f8e00ff */
[----:B------:R-:W-:-:S06]  /*1920*/  UMOV UR6, UR42 ;  /* 0x0000002a00067c82 */ /* 0x000fcc0008000000 */
.L_x_25:
[----:B01----:R-:W-:Y:S05]  /*1930*/  @!P0 BRA `(.L_x_19) ;  /* 0x0000000000048947 */ /* 0x003fea0003800000 */
[----:B------:R-:W-:Y:S01]  /*1940*/  BPT.TRAP 0x1 ;  /* 0x000000040000795c */ /* 0x000fe20000300000 */
.L_x_19:
[----:B------:R-:W0:Y:S01]  /*1950*/  S2UR UR8, SR_CgaCtaId ;  /* 0x00000000000879c3 */ /* 0x000e220000008800 */
[----:B------:R-:W-:Y:S01]  /*1960*/  UMOV UR7, 0x400 ;  /* 0x0000040000077882 */ /* 0x000fe20000000000 */
[----:B------:R-:W-:Y:S01]  /*1970*/  SHF.L.U32 R3, R5, 0x1f, RZ ;  /* 0x0000001f05037819 */ /* 0x000fe200000006ff */
[----:B0-----:R-:W-:-:S04]  /*1980*/  ULEA UR7, UR8, UR7, 0x18 ;  /* 0x0000000708077291 */ /* 0x001fc8000f8ec03f */
[----:B------:R-:W-:-:S09]  /*1990*/  ULEA UR8, UR5, UR7, 0x3 ;  /* 0x0000000705087291 */ /* 0x000fd2000f8e183f */
[----:B------:R0:W1:Y:S01]  /*19a0*/  SYNCS.PHASECHK.TRANS64.TRYWAIT P1, [UR8], R3 ;  /* 0x00000003ff0075a7 */ /* 0x0000620008020148 */
[----:B------:R-:W-:Y:S05]  /*19b0*/  @!P0 BRA `(.L_x_20) ;  /* 0x0000000000048947 */ /* 0x000fea0003800000 */
[----:B------:R-:W-:Y:S01]  /*19c0*/  BPT.TRAP 0x1 ;  /* 0x000000040000795c */ /* 0x000fe20000300000 */
.L_x_20:
[----:B-1----:R-:W-:Y:S05]  /*19d0*/  @P1 BRA `(.L_x_21) ;  /* 0x0000000000081947 */ /* 0x002fea0003800000 */
[----:B------:R-:W1:Y:S02]  /*19e0*/  SYNCS.PHASECHK.TRANS64.TRYWAIT P1, [UR8], R3 ;  /* 0x00000003ff0075a7 */ /* 0x000e640008020148 */
[----:B-1----:R-:W-:Y:S05]  /*19f0*/  @!P1 BRA `(.L_x_22) ;  /* 0x0000004400d49947 */ /* 0x002fea0003800000 */
.L_x_21:
[----:B------:R-:W-:Y:S01]  /*1a00*/  ULEA UR12, UR5, UR45, 0xb ;  /* 0x0000002d050c7291 */ /* 0x000fe2000f8e583f */
[----:B------:R-:W-:Y:S01]  /*1a10*/  WARPGROUP.ARRIVE ;  /* 0x00000000000079c5 */ /* 0x000fe20000000000 */
[----:B------:R-:W-:Y:S01]  /*1a20*/  ULEA UR13, UR5, UR4, 0xa ;  /* 0x00000004050d7291 */ /* 0x000fe2000f8e503f */
[----:B------:R-:W-:Y:S01]  /*1a30*/  UMOV UR9, 0x40000040 ;  /* 0x4000004000097882 */ /* 0x000fe20000000000 */
[----:B------:R-:W-:-:S03]  /*1a40*/  UMOV UR11, 0x40000040 ;  /* 0x40000040000b7882 */ /* 0x000fc60000000000 */
[----:B------:R-:W-:Y:S02]  /*1a50*/  UMOV UR8, UR12 ;  /* 0x0000000c00087c82 */ /* 0x000fe40008000000 */
[----:B------:R-:W-:Y:S02]  /*1a60*/  UMOV UR10, UR13 ;  /* 0x0000000d000a7c82 */ /* 0x000fe40008000000 */
[----:B------:R-:W-:Y:S01]  /*1a70*/  HGMMA.64x64x16.F32.BF16 R24, gdesc[UR8], R24, gsb0 ;  /* 0x00e00000081879f0 */ /* 0x000fe20008001818 */
[----:B------:R-:W-:Y:S02]  /*1a80*/  UIADD3 UR8, UR12, 0x2, URZ ;  /* 0x000000020c087890 */ /* 0x000fe4000fffe03f */
[----:B------:R-:W-:Y:S01]  /*1a90*/  UIADD3 UR10, UR13, 0x2, URZ ;  /* 0x000000020d0a7890 */ /* 0x000fe2000fffe03f */
[----:B------:R-:W-:Y:S01]  /*1aa0*/  UMOV UR9, 0x40000040 ;  /* 0x4000004000097882 */ /* 0x000fe20000000000 */
[----:B------:R-:W-:Y:S01]  /*1ab0*/  UMOV UR11, 0x40000040 ;  /* 0x40000040000b7882 */ /* 0x000fe20000000000 */
[----:B------:R-:W-:-:S02]  /*1ac0*/  WARPGROUP.DEPBAR.LE gsb0, 0x0 ;  /* 0x00008000000079c5 */ /* 0x000fc40000010000 */
        /* <DEDUP_REMOVED lines=46> */
[----:B------:R-:W-:Y:S01]  /*1db0*/  BPT.TRAP 0x1 ;  /* 0x000000040000795c */ /* 0x000fe20000300000 */
.L_x_23:
[----:B------:R-:W-:Y:S01]  /*1dc0*/  ULEA UR7, UR6, UR7, 0x3 ;  /* 0x0000000706077291 */ /* 0x000fe2000f8e183f */
[----:B------:R-:W-:-:S03]  /*1dd0*/  ISETP.GT.U32.AND P1, PT, R18, 0x1, PT ;  /* 0x000000011200780c */ /* 0x000fc60003f24070 */
[----:B------:R-:W-:-:S04]  /*1de0*/  UIADD3 UR7, UR7, 0x20, URZ ;  /* 0x0000002007077890 */ /* 0x000fc8000fffe03f */
[----:B------:R-:W-:-:S09]  /*1df0*/  UPRMT UR7, URZ, 0x654, UR7 ;  /* 0x000006543f077896 */ /* 0x000fd20008000007 */
[----:B------:R-:W-:Y:S01]  /*1e00*/  SYNCS.ARRIVE.TRANS64.RED.A1T0 RZ, [UR7], RZ ;  /* 0x000000ffffff79a7 */ /* 0x000fe20008100407 */
[----:B------:R-:W-:Y:S05]  /*1e10*/  @P1 BRA `(.L_x_24) ;  /* 0x0000000000041947 */ /* 0x000fea0003800000 */
[----:B------:R-:W-:Y:S01]  /*1e20*/  BPT.TRAP 0x1 ;  /* 0x000000040000795c */ /* 0x000fe20000300000 */
.L_x_24:
[----:B------:R-:W-:Y:S01]  /*1e30*/  UIADD3 UR5, UR5, 0x1, URZ ;  /* 0x0000000105057890 */ /* 0x000fe2000fffe03f */
[C---:B------:R-:W-:Y:S01]  /*1e40*/  ISETP.GT.AND P1, PT, R0.reuse, 0x1, PT ;  /* 0x000000010000780c */ /* 0x040fe20003f24270 */
[----:B------:R-:W-:Y:S01]  /*1e50*/  UIADD3 UR6, UR6, 0x1, URZ ;  /* 0x0000000106067890 */ /* 0x000fe2000fffe03f */
[----:B------:R-:W-:Y:S01]  /*1e60*/  VIADD R0, R0, 0xffffffff ;  /* 0xffffffff00007836 */ /* 0x000fe20000000000 */
[----:B------:R-:W-:Y:S02]  /*1e70*/  UISETP.NE.AND UP0, UPT, UR5, 0x4, UPT ;  /* 0x000000040500788c */ /* 0x000fe4000bf05270 */
[----:B------:R-:W-:Y:S02]  /*1e80*/  UISETP.NE.AND UP1, UPT, UR6, 0x4, UPT ;  /* 0x000000040600788c */ /* 0x000fe4000bf25270 */
[----:B------:R-:W-:Y:S02]  /*1e90*/  USEL UR7, URZ, 0x1, UP0 ;  /* 0x000000013f077887 */ /* 0x000fe40008000000 */
[----:B------:R-:W-:-:S02]  /*1ea0*/  USEL UR5, UR5, URZ, UP0 ;  /* 0x0000003f05057287 */ /* 0x000fc40008000000 */
[----:B------:R-:W-:Y:S02]  /*1eb0*/  USEL UR6, UR6, URZ, UP1 ;  /* 0x0000003f06067287 */ /* 0x000fe40008800000 */
[----:B------:R-:W-:Y:S01]  /*1ec0*/  LOP3.LUT R5, R5, UR7, RZ, 0x3c, !PT ;  /* 0x0000000705057c12 */ /* 0x000fe2000f8e3cff */
[----:B------:R-:W-:Y:S09]  /*1ed0*/  @P1 BRA `(.L_x_25) ;  /* 0xfffffff800941947 */ /* 0x000ff2000383ffff */
.L_x_18:
[----:B01----:R-:W0:Y:S02]  /*1ee0*/  LDC R0, c[0x0][0x28c] ;  /* 0x0000a300ff007b82 */ /* 0x003e240000000800 */
[----:B0-----:R-:W-:-:S13]  /*1ef0*/  ISETP.GE.AND P1, PT, R0, 0x1, PT ;  /* 0x000000010000780c */ /* 0x001fda0003f26270 */
[----:B------:R-:W-:Y:S05]  /*1f00*/  @!P1 BRA `(.L_x_26) ;  /* 0x0000000000389947 */ /* 0x000fea0003800000 */
[----:B------:R-:W-:Y:S05]  /*1f10*/  @!P0 BRA `(.L_x_27) ;  /* 0x0000000000048947 */ /* 0x000fea0003800000 */
[----:B------:R-:W-:Y:S01]  /*1f20*/  BPT.TRAP 0x1 ;  /* 0x000000040000795c */ /* 0x000fe20000300000 */
.L_x_27:
[----:B------:R-:W0:Y:S01]  /*1f30*/  S2UR UR6, SR_CgaCtaId ;  /* 0x00000000000679c3 */ /* 0x000e220000008800 */
[----:B------:R-:W-:Y:S01]  /*1f40*/  UIADD3 UR4, UR44, UR42, URZ ;  /* 0x0000002a2c047290 */ /* 0x000fe2000fffe03f */
[----:B------:R-:W-:Y:S01]  /*1f50*/  ISETP.GT.U32.AND P0, PT, R18, 0x1, PT ;  /* 0x000000011200780c */ /* 0x000fe20003f04070 */
[----:B------:R-:W-:Y:S02]  /*1f60*/  UMOV UR5, 0x400 ;  /* 0x0000040000057882 */ /* 0x000fe40000000000 */
[----:B------:R-:W-:-:S04]  /*1f70*/  USHF.L.U32 UR4, UR4, 0x3, URZ ;  /* 0x0000000304047899 */ /* 0x000fc8000800063f */
[----:B------:R-:W-:Y:S02]  /*1f80*/  ULOP3.LUT UR4, UR4, 0x18, URZ, 0xc0, !UPT ;  /* 0x0000001804047892 */ /* 0x000fe4000f8ec03f */
[----:B0-----:R-:W-:-:S04]  /*1f90*/  ULEA UR5, UR6, UR5, 0x18 ;  /* 0x0000000506057291 */ /* 0x001fc8000f8ec03f */
[----:B------:R-:W-:-:S04]  /*1fa0*/  UIADD3 UR4, UR5, 0x20, UR4 ;  /* 0x0000002005047890 */ /* 0x000fc8000fffe004 */
[----:B------:R-:W-:-:S09]  /*1fb0*/  UPRMT UR4, URZ, 0x654, UR4 ;  /* 0x000006543f047896 */ /* 0x000fd20008000004 */
[----:B------:R-:W-:Y:S01]  /*1fc0*/  SYNCS.ARRIVE.TRANS64.RED.A1T0 RZ, [UR4], RZ ;  /* 0x000000ffffff79a7 */ /* 0x000fe20008100404 */
[----:B------:R-:W-:Y:S05]  /*1fd0*/  @P0 BRA `(.L_x_26) ;  /* 0x0000000000040947 */ /* 0x000fea0003800000 */
[----:B------:R-:W-:Y:S01]  /*1fe0*/  BPT.TRAP 0x1 ;  /* 0x000000040000795c */ /* 0x000fe20000300000 */
.L_x_26:
[----:B------:R-:W-:Y:S01]  /*1ff0*/  IMAD.SHL.U32 R3, R68, 0x40, RZ ;  /* 0x0000004044037824 */ /* 0x000fe200078e00ff */
[----:B------:R-:W-:Y:S01]  /*2000*/  ULDC UR6, c[0x0][0x288] ;  /* 0x0000a20000067ab9 */ /* 0x000fe20000000800 */
[----:B------:R-:W-:Y:S01]  /*2010*/  SHF.R.S32.HI R13, RZ, 0x1f, R67 ;  /* 0x0000001fff0d7819 */ /* 0x000fe20000011443 */
[----:B------:R-:W-:Y:S01]  /*2020*/  IMAD.SHL.U32 R6, R69, 0x80, RZ ;  /* 0x0000008045067824 */ /* 0x000fe200078e00ff */
[----:B------:R-:W-:Y:S01]  /*2030*/  ULDC.64 UR4, c[0x0][0x5d0] ;  /* 0x0001740000047ab9 */ /* 0x000fe20000000a00 */
[----:B------:R-:W-:Y:S01]  /*2040*/  LOP3.LUT R10, R3, 0x6, R61, 0xf8, !PT ;  /* 0x00000006030a7812 */ /* 0x000fe200078ef83d */
[----:B------:R-:W-:Y:S01]  /*2050*/  IMAD.WIDE R68, R69, 0x80, R22 ;  /* 0x0000008045447825 */ /* 0x000fe200078e0216 */
[----:B------:R-:W-:Y:S01]  /*2060*/  ISETP.GE.AND P0, PT, R3, UR6, PT ;  /* 0x0000000603007c0c */ /* 0x000fe2000bf06270 */
[----:B------:R-:W-:Y:S01]  /*2070*/  ULDC UR6, c[0x0][0x284] ;  /* 0x0000a10000067ab9 */ /* 0x000fe20000000800 */
[----:B------:R-:W-:Y:S01]  /*2080*/  SHF.R.S32.HI R11, RZ, 0x1f, R10 ;  /* 0x0000001fff0b7819 */ /* 0x000fe2000001140a */
[----:B------:R-:W-:Y:S01]  /*2090*/  IMAD R0, R13, UR4, RZ ;  /* 0x000000040d007c24 */ /* 0x000fe2000f8e02ff */
[----:B------:R-:W-:-:S03]  /*20a0*/  ISETP.GE.OR P0, PT, R6, UR6, P0 ;  /* 0x0000000606007c0c */ /* 0x000fc60008706670 */
[C---:B------:R-:W-:Y:S02]  /*20b0*/  IMAD R7, R67.reuse, UR5, R0 ;  /* 0x0000000543077c24 */ /* 0x040fe4000f8e0200 */
[----:B------:R-:W-:Y:S01]  /*20c0*/  IMAD.WIDE.U32 R4, R67, UR4, R10 ;  /* 0x0000000443047c25 */ /* 0x000fe2000f8e000a */
[----:B------:R-:W-:-:S03]  /*20d0*/  ULDC.64 UR4, c[0x0][0x5c8] ;  /* 0x0001720000047ab9 */ /* 0x000fc60000000a00 */
[----:B------:R-:W-:Y:S02]  /*20e0*/  IMAD R9, R69, UR4, RZ ;  /* 0x0000000445097c24 */ /* 0x000fe4000f8e02ff */
[----:B------:R-:W-:Y:S02]  /*20f0*/  IMAD.IADD R5, R5, 0x1, R7 ;  /* 0x0000000105057824 */ /* 0x000fe400078e0207 */
[C---:B------:R-:W-:Y:S02]  /*2100*/  IMAD R9, R68.reuse, UR5, R9 ;  /* 0x0000000544097c24 */ /* 0x040fe4000f8e0209 */
[----:B------:R-:W-:-:S04]  /*2110*/  IMAD.WIDE.U32 R70, R68, UR4, R4 ;  /* 0x0000000444467c25 */ /* 0x000fc8000f8e0004 */
[----:B------:R-:W-:Y:S01]  /*2120*/  IMAD.MOV.U32 R0, RZ, RZ, -0x1 ;  /* 0xffffffffff007424 */ /* 0x000fe200078e00ff */
[----:B------:R-:W-:Y:S06]  /*2130*/  @P0 BRA `(.L_x_28) ;  /* 0x00000020009c0947 */ /* 0x000fec0003800000 */
[----:B-----5:R-:W-:Y:S01]  /*2140*/  FSETP.NEU.AND P0, PT, R56, RZ, PT ;  /* 0x000000ff3800720b */ /* 0x020fe20003f0d000 */
[----:B------:R-:W-:Y:S01]  /*2150*/  IMAD.IADD R4, R60, 0x1, -R3 ;  /* 0x000000013c047824 */ /* 0x000fe200078e0a03 */
[----:B------:R-:W-:Y:S01]  /*2160*/  BSSY B0, `(.L_x_28) ;  /* 0x0000224000007945 */ /* 0x000fe20003800000 */
[----:B------:R-:W-:Y:S02]  /*2170*/  IMAD.IADD R3, R65, 0x1, -R6 ;  /* 0x0000000141037824 */ /* 0x000fe400078e0a06 */
[----:B------:R-:W-:Y:S01]  /*2180*/  IMAD.IADD R81, R71, 0x1, R9 ;  /* 0x0000000147517824 */ /* 0x000fe200078e0209 */
[----:B------:R-:W-:-:S04]  /*2190*/  ISETP.GT.AND P2, PT, R4, RZ, PT ;  /* 0x000000ff0400720c */ /* 0x000fc80003f44270 */
[----:B------:R-:W-:-:S03]  /*21a0*/  ISETP.GT.AND P1, PT, R3, RZ, P2 ;  /* 0x000000ff0300720c */ /* 0x000fc60001724270 */
[----:B------:R-:W-:Y:S10]  /*21b0*/  @!P0 BRA `(.L_x_29) ;  /* 0x0000001400e88947 */ /* 0x000ff40003800000 */
[----:B------:R-:W0:Y:S01]  /*21c0*/  LDC.64 R74, c[0x0][0x5b8] ;  /* 0x00016e00ff4a7b82 */ /* 0x000e220000000a00 */
[----:B------:R-:W-:-:S07]  /*21d0*/  ULDC.64 UR4, c[0x0][0x5c0] ;  /* 0x0001700000047ab9 */ /* 0x000fce0000000a00 */
[----:B------:R-:W1:Y:S08]  /*21e0*/  LDC.64 R76, c[0x0][0x5b0] ;  /* 0x00016c00ff4c7b82 */ /* 0x000e700000000a00 */
[----:B------:R-:W2:Y:S01]  /*21f0*/  LDC.64 R78, c[0x0][0x5a8] ;  /* 0x00016a00ff4e7b82 */ /* 0x000ea20000000a00 */
[-C--:B0-----:R-:W-:Y:S02]  /*2200*/  IMAD R6, R13, R74.reuse, RZ ;  /* 0x0000004a0d067224 */ /* 0x081fe400078e02ff */
[----:B------:R-:W-:-:S04]  /*2210*/  IMAD.WIDE.U32 R72, R67, R74, R10 ;  /* 0x0000004a43487225 */ /* 0x000fc800078e000a */
[----:B------:R-:W-:Y:S02]  /*2220*/  IMAD R71, R67, R75, R6 ;  /* 0x0000004b43477224 */ /* 0x000fe400078e0206 */
[-C--:B-1----:R-:W-:Y:S02]  /*2230*/  IMAD R5, R69, R76.reuse, RZ ;  /* 0x0000004c45057224 */ /* 0x082fe400078e02ff */
[----:B------:R-:W-:Y:S02]  /*2240*/  IMAD.IADD R13, R73, 0x1, R71 ;  /* 0x00000001490d7824 */ /* 0x000fe400078e0247 */
[----:B------:R-:W-:Y:S02]  /*2250*/  IMAD.MOV.U32 R12, RZ, RZ, R72 ;  /* 0x000000ffff0c7224 */ /* 0x000fe400078e0048 */
[C---:B------:R-:W-:Y:S02]  /*2260*/  IMAD R75, R68.reuse, R77, R5 ;  /* 0x0000004d444b7224 */ /* 0x040fe400078e0205 */
[----:B------:R-:W-:-:S04]  /*2270*/  IMAD.WIDE.U32 R6, R68, R76, R12 ;  /* 0x0000004c44067225 */ /* 0x000fc800078e000c */
[----:B------:R-:W-:Y:S01]  /*2280*/  IMAD.IADD R5, R7, 0x1, R75 ;  /* 0x0000000107057824 */ /* 0x000fe200078e024b */
[----:B--2---:R-:W-:-:S04]  /*2290*/  LEA R14, P0, R6, R78, 0x1 ;  /* 0x0000004e060e7211 */ /* 0x004fc800078008ff */
[----:B------:R-:W-:-:S05]  /*22a0*/  LEA.HI.X R15, R6, R79, R5, 0x1, P0 ;  /* 0x0000004f060f7211 */ /* 0x000fca00000f0c05 */
[----:B------:R0:W2:Y:S01]  /*22b0*/  @P1 LDG.E.LTC128B.U16 R5, desc[UR36][R14.64] ;  /* 0x000000240e051981 */ /* 0x0000a2000c1e1520 */
[----:B------:R-:W-:Y:S01]  /*22c0*/  LEA R8, P0, R70, UR4, 0x1 ;  /* 0x0000000446087c11 */ /* 0x000fe2000f8008ff */
[----:B------:R-:W-:Y:S01]  /*22d0*/  IMAD.WIDE.U32 R6, R68, R76, R10 ;  /* 0x0000004c44067225 */ /* 0x000fe200078e000a */
[----:B------:R-:W-:Y:S03]  /*22e0*/  BSSY B1, `(.L_x_30) ;  /* 0x0000012000017945 */ /* 0x000fe60003800000 */
[----:B------:R-:W-:Y:S02]  /*22f0*/  IMAD.IADD R7, R75, 0x1, R7 ;  /* 0x000000014b077824 */ /* 0x000fe400078e0207 */
[----:B------:R-:W-:Y:S01]  /*2300*/  IMAD.WIDE.U32 R20, R67, R74, R6 ;  /* 0x0000004a43147225 */ /* 0x000fe200078e0006 */
[----:B0-----:R-:W-:-:S03]  /*2310*/  SHF.L.U64.HI R15, R76, 0x3, R77 ;  /* 0x000000034c0f7819 */ /* 0x001fc6000001024d */
[----:B------:R-:W-:Y:S01]  /*2320*/  IMAD.IADD R7, R71, 0x1, R21 ;  /* 0x0000000147077824 */ /* 0x000fe200078e0215 */
[----:B------:R-:W-:Y:S01]  /*2330*/  LEA R6, P4, R20, R78, 0x1 ;  /* 0x0000004e14067211 */ /* 0x000fe200078808ff */
[----:B------:R-:W-:-:S03]  /*2340*/  IMAD.SHL.U32 R14, R76, 0x8, RZ ;  /* 0x000000084c0e7824 */ /* 0x000fc600078e00ff */
[----:B------:R-:W-:Y:S01]  /*2350*/  LEA.HI.X R7, R20, R79, R7, 0x1, P4 ;  /* 0x0000004f14077211 */ /* 0x000fe200020f0c07 */
[----:B--2---:R-:W-:-:S04]  /*2360*/  IMAD.U32 R9, R5, 0x10000, RZ ;  /* 0x0001000005097824 */ /* 0x004fc800078e00ff */
[----:B------:R-:W-:-:S04]  /*2370*/  FMUL R9, R9, R56 ;  /* 0x0000003809097220 */ /* 0x000fc80000400000 */
[----:B------:R-:W-:Y:S01]  /*2380*/  FFMA R24, R24, R19, R9 ;  /* 0x0000001318187223 */ /* 0x000fe20000000009 */
[----:B------:R-:W-:Y:S02]  /*2390*/  LEA.HI.X R9, R70, UR5, R81, 0x1, P0 ;  /* 0x0000000546097c11 */ /* 0x000fe400080f0c51 */
[----:B------:R-:W-:Y:S02]  /*23a0*/  ISETP.GT.AND P0, PT, R4, 0x1, PT ;  /* 0x000000010400780c */ /* 0x000fe40003f04270 */
[----:B------:R-:W-:Y:S02]  /*23b0*/  F2FP.BF16.F32.PACK_AB R24, RZ, R24 ;  /* 0x00000018ff18723e */ /* 0x000fe400000010ff */
[----:B------:R-:W-:-:S03]  /*23c0*/  ISETP.GT.AND P3, PT, R3, RZ, P0 ;  /* 0x000000ff0300720c */ /* 0x000fc60000764270 */
[----:B------:R0:W-:Y:S10]  /*23d0*/  @P1 STG.E.U16 desc[UR36][R8.64], R24 ;  /* 0x0000001808001986 */ /* 0x0001f4000c101524 */
[----:B------:R-:W-:Y:S05]  /*23e0*/  @!P3 BRA `(.L_x_31) ;  /* 0x000000000004b947 */ /* 0x000fea0003800000 */
[----:B------:R1:W5:Y:S02]  /*23f0*/  LDG.E.LTC128B.U16 R5, desc[UR36][R6.64+0x2] ;  /* 0x0000022406057981 */ /* 0x000364000c1e1520 */
.L_x_31:
[----:B------:R-:W-:Y:S05]  /*2400*/  BSYNC B1 ;  /* 0x0000000000017941 */ /* 0x000fea0003800000 */
.L_x_30:
[----:B-----5:R-:W-:Y:S01]  /*2410*/  IMAD.U32 R69, R5, 0x10000, RZ ;  /* 0x0001000005457824 */ /* 0x020fe200078e00ff */
[----:B------:R-:W-:Y:S01]  /*2420*/  ISETP.GT.AND P2, PT, R3, 0x8, P2 ;  /* 0x000000080300780c */ /* 0x000fe20001744270 */
[----:B------:R-:W-:Y:S01]  /*2430*/  IMAD.WIDE.U32 R20, R68, R76, R14 ;  /* 0x0000004c44147225 */ /* 0x000fe200078e000e */
[----:B0-----:R-:W-:-:S03]  /*2440*/  PRMT R24, R5, 0x7610, R24 ;  /* 0x0000761005187816 */ /* 0x001fc60000000018 */
[----:B------:R-:W-:Y:S01]  /*2450*/  FMUL R12, R69, R56 ;  /* 0x00000038450c7220 */ /* 0x000fe20000400000 */
[----:B------:R-:W-:Y:S01]  /*2460*/  IMAD.IADD R75, R75, 0x1, R21 ;  /* 0x000000014b4b7824 */ /* 0x000fe200078e0215 */
[----:B------:R-:W-:Y:S02]  /*2470*/  IADD3 R72, P1, R72, R20, RZ ;  /* 0x0000001448487210 */ /* 0x000fe40007f3e0ff */
[----:B------:R-:W-:-:S03]  /*2480*/  FFMA R12, R25, R19, R12 ;  /* 0x00000013190c7223 */ /* 0x000fc6000000000c */
[----:B------:R-:W-:Y:S02]  /*2490*/  IMAD.X R13, R75, 0x1, R13, P1 ;  /* 0x000000014b0d7824 */ /* 0x000fe400008e060d */
[----:B------:R-:W-:Y:S02]  /*24a0*/  F2FP.BF16.F32.PACK_AB R12, RZ, R12 ;  /* 0x0000000cff0c723e */ /* 0x000fe400000010ff */
[----:B------:R-:W-:Y:S02]  /*24b0*/  LEA R14, P1, R72, R78, 0x1 ;  /* 0x0000004e480e7211 */ /* 0x000fe400078208ff */
[----:B------:R-:W-:Y:S02]  /*24c0*/  PRMT R21, R12, 0x7610, R21 ;  /* 0x000076100c157816 */ /* 0x000fe40000000015 */
[----:B------:R-:W-:-:S03]  /*24d0*/  LEA.HI.X R15, R72, R79, R13, 0x1, P1 ;  /* 0x0000004f480f7211 */ /* 0x000fc600008f0c0d */
[----:B------:R0:W-:Y:S04]  /*24e0*/  @P3 STG.E.U16 desc[UR36][R8.64+0x2], R21 ;  /* 0x0000021508003986 */ /* 0x0001e8000c101524 */
[----:B------:R-:W2:Y:S01]  /*24f0*/  @P2 LDG.E.LTC128B.U16 R24, desc[UR36][R14.64] ;  /* 0x000000240e182981 */ /* 0x000ea2000c1e1520 */
[----:B------:R-:W-:Y:S01]  /*2500*/  IADD3 R20, P1, R10, R20, RZ ;  /* 0x000000140a147210 */ /* 0x000fe20007f3e0ff */
[----:B------:R-:W-:Y:S01]  /*2510*/  BSSY B1, `(.L_x_32) ;  /* 0x0000011000017945 */ /* 0x000fe20003800000 */
[----:B------:R-:W-:Y:S02]  /*2520*/  SHF.L.U64.HI R13, R57, 0x1, R58 ;  /* 0x00000001390d7819 */ /* 0x000fe4000001023a */
[----:B------:R-:W-:Y:S01]  /*2530*/  ISETP.GT.AND P0, PT, R3, 0x8, P0 ;  /* 0x000000080300780c */ /* 0x000fe20000704270 */
[----:B0-----:R-:W-:Y:S01]  /*2540*/  IMAD.X R21, R11, 0x1, R75, P1 ;  /* 0x000000010b157824 */ /* 0x001fe200008e064b */
[----:B------:R-:W-:Y:S01]  /*2550*/  LEA R12, P1, R57, R8, 0x1 ;  /* 0x00000008390c7211 */ /* 0x000fe200078208ff */
[----:B------:R-:W-:-:S04]  /*2560*/  IMAD.WIDE.U32 R20, R67, R74, R20 ;  /* 0x0000004a43147225 */ /* 0x000fc800078e0014 */
[----:B------:R-:W-:Y:S01]  /*2570*/  IMAD.X R13, R13, 0x1, R9, P1 ;  /* 0x000000010d0d7824 */ /* 0x000fe200008e0609 */
[----:B------:R-:W-:Y:S01]  /*2580*/  LEA R10, P3, R20, R78, 0x1 ;  /* 0x0000004e140a7211 */ /* 0x000fe200078608ff */
[----:B------:R-:W-:-:S05]  /*2590*/  IMAD.IADD R11, R71, 0x1, R21 ;  /* 0x00000001470b7824 */ /* 0x000fca00078e0215 */
[----:B------:R-:W-:Y:S01]  /*25a0*/  LEA.HI.X R11, R20, R79, R11, 0x1, P3 ;  /* 0x0000004f140b7211 */ /* 0x000fe200018f0c0b */
[----:B--2---:R-:W-:-:S04]  /*25b0*/  IMAD.U32 R5, R24, 0x10000, RZ ;  /* 0x0001000018057824 */ /* 0x004fc800078e00ff */
[----:B------:R-:W-:-:S04]  /*25c0*/  FMUL R5, R5, R56 ;  /* 0x0000003805057220 */ /* 0x000fc80000400000 */
[----:B------:R-:W-:-:S05]  /*25d0*/  FFMA R5, R26, R19, R5 ;  /* 0x000000131a057223 */ /* 0x000fca0000000005 */
[----:B------:R-:W-:-:S05]  /*25e0*/  F2FP.BF16.F32.PACK_AB R5, RZ, R5 ;  /* 0x00000005ff05723e */ /* 0x000fca00000010ff */
[----:B------:R0:W-:Y:S01]  /*25f0*/  @P2 STG.E.U16 desc[UR36][R12.64], R5 ;  /* 0x000000050c002986 */ /* 0x0001e2000c101524 */
[----:B------:R-:W-:Y:S05]  /*2600*/  @!P0 BRA `(.L_x_33) ;  /* 0x0000000000048947 */ /* 0x000fea0003800000 */
[----:B------:R2:W5:Y:S02]  /*2610*/  LDG.E.LTC128B.U16 R24, desc[UR36][R10.64+0x2] ;  /* 0x000002240a187981 */ /* 0x000564000c1e1520 */
.L_x_33:
[----:B------:R-:W-:Y:S05]  /*2620*/  BSYNC B1 ;  /* 0x0000000000017941 */ /* 0x000fea0003800000 */
.L_x_32:
[----:B0----5:R-:W-:Y:S01]  /*2630*/  IMAD.U32 R5, R24, 0x10000, RZ ;  /* 0x0001000018057824 */ /* 0x021fe200078e00ff */
[----:B------:R-:W-:Y:S01]  /*2640*/  ISETP.GT.AND P1, PT, R4, 0x8, PT ;  /* 0x000000080400780c */ /* 0x000fe20003f24270 */
[----:B------:R-:W-:Y:S02]  /*2650*/  BSSY B1, `(.L_x_34) ;  /* 0x0000008000017945 */ /* 0x000fe40003800000 */
[----:B------:R-:W-:Y:S01]  /*2660*/  FMUL R14, R5, R56 ;  /* 0x00000038050e7220 */ /* 0x000fe20000400000 */
[----:B------:R-:W-:-:S03]  /*2670*/  ISETP.GT.AND P2, PT, R3, RZ, P1 ;  /* 0x000000ff0300720c */ /* 0x000fc60000f44270 */
[----:B------:R-:W-:-:S05]  /*2680*/  FFMA R14, R27, R19, R14 ;  /* 0x000000131b0e7223 */ /* 0x000fca000000000e */
[----:B------:R-:W-:-:S05]  /*2690*/  F2FP.BF16.F32.PACK_AB R14, RZ, R14 ;  /* 0x0000000eff0e723e */ /* 0x000fca00000010ff */
[----:B------:R0:W-:Y:S01]  /*26a0*/  @P0 STG.E.U16 desc[UR36][R12.64+0x2], R14 ;  /* 0x0000020e0c000986 */ /* 0x0001e2000c101524 */
[----:B------:R-:W-:Y:S05]  /*26b0*/  @!P2 BRA `(.L_x_35) ;  /* 0x000000000004a947 */ /* 0x000fea0003800000 */
[----:B------:R3:W5:Y:S02]  /*26c0*/  LDG.E.LTC128B.U16 R24, desc[UR36][R6.64+0x10] ;  /* 0x0000102406187981 */ /* 0x000764000c1e1520 */
.L_x_35:
[----:B------:R-:W-:Y:S05]  /*26d0*/  BSYNC B1 ;  /* 0x0000000000017941 */ /* 0x000fea0003800000 */
.L_x_34:
[----:B-----5:R-:W-:Y:S01]  /*26e0*/  IMAD.U32 R5, R24, 0x10000, RZ ;  /* 0x0001000018057824 */ /* 0x020fe200078e00ff */
        /* <DEDUP_REMOVED lines=9> */
.L_x_37:
[----:B------:R-:W-:Y:S05]  /*2780*/  BSYNC B1 ;  /* 0x0000000000017941 */ /* 0x000fea0003800000 */
.L_x_36:
[----:B----45:R-:W-:Y:S01]  /*2790*/  IMAD.U32 R5, R24, 0x10000, RZ ;  /* 0x0001000018057824 */ /* 0x030fe200078e00ff */
[----:B------:R-:W-:Y:S01]  /*27a0*/  ISETP.GT.AND P1, PT, R3, 0x8, P1 ;  /* 0x000000080300780c */ /* 0x000fe20000f24270 */
[----:B------:R-:W-:Y:S02]  /*27b0*/  BSSY B1, `(.L_x_38) ;  /* 0x0000007000017945 */ /* 0x000fe40003800000 */
[----:B0-----:R-:W-:-:S04]  /*27c0*/  FMUL R14, R5, R56 ;  /* 0x00000038050e7220 */ /* 0x001fc80000400000 */
[----:B------:R-:W-:-:S05]  /*27d0*/  FFMA R14, R29, R19, R14 ;  /* 0x000000131d0e7223 */ /* 0x000fca000000000e */
[----:B------:R-:W-:-:S05]  /*27e0*/  F2FP.BF16.F32.PACK_AB R14, RZ, R14 ;  /* 0x0000000eff0e723e */ /* 0x000fca00000010ff */
[----:B------:R0:W-:Y:S01]  /*27f0*/  @P3 STG.E.U16 desc[UR36][R8.64+0x12], R14 ;  /* 0x0000120e08003986 */ /* 0x0001e2000c101524 */
[----:B------:R-:W-:Y:S05]  /*2800*/  @!P1 BRA `(.L_x_39) ;  /* 0x0000000000049947 */ /* 0x000fea0003800000 */
[----:B------:R4:W5:Y:S02]  /*2810*/  LDG.E.LTC128B.U16 R24, desc[UR36][R10.64+0x10] ;  /* 0x000010240a187981 */ /* 0x000964000c1e1520 */
.L_x_39:
[----:B------:R-:W-:Y:S05]  /*2820*/  BSYNC B1 ;  /* 0x0000000000017941 */ /* 0x000fea0003800000 */
.L_x_38:
[----:B-----5:R-:W-:Y:S01]  /*2830*/  IMAD.U32 R5, R24, 0x10000, RZ ;  /* 0x0001000018057824 */ /* 0x020fe200078e00ff */
[----:B------:R-:W-:Y:S01]  /*2840*/  ISETP.GT.AND P0, PT, R3, 0x8, P0 ;  /* 0x000000080300780c */ /* 0x000fe20000704270 */
[----:B------:R-:W-:Y:S02]  /*2850*/  BSSY B1, `(.L_x_40) ;  /* 0x0000007000017945 */ /* 0x000fe40003800000 */
[----:B------:R-:W-:-:S04]  /*2860*/  FMUL R5, R5, R56 ;  /* 0x0000003805057220 */ /* 0x000fc80000400000 */
[----:B------:R-:W-:-:S05]  /*2870*/  FFMA R5, R30, R19, R5 ;  /* 0x000000131e057223 */ /* 0x000fca0000000005 */
[----:B------:R-:W-:-:S05]  /*2880*/  F2FP.BF16.F32.PACK_AB R5, RZ, R5 ;  /* 0x00000005ff05723e */ /* 0x000fca00000010ff */
[----:B------:R0:W-:Y:S01]  /*2890*/  @P1 STG.E.U16 desc[UR36][R12.64+0x10], R5 ;  /* 0x000010050c001986 */ /* 0x0001e2000c101524 */
[----:B------:R-:W-:Y:S05]  /*28a0*/  @!P0 BRA `(.L_x_41) ;  /* 0x0000000000048947 */ /* 0x000fea0003800000 */
[----:B------:R0:W5:Y:S02]  /*28b0*/  LDG.E.LTC128B.U16 R24, desc[UR36][R10.64+0x12] ;  /* 0x000012240a187981 */ /* 0x000164000c1e1520 */
.L_x_41:
[----:B------:R-:W-:Y:S05]  /*28c0*/  BSYNC B1 ;  /* 0x0000000000017941 */ /* 0x000fea0003800000 */
.L_x_40:
        /* <DEDUP_REMOVED lines=10> */
.L_x_43:
[----:B------:R-:W-:Y:S05]  /*2970*/  BSYNC B1 ;  /* 0x0000000000017941 */ /* 0x000fea0003800000 */
.L_x_42:
        /* <DEDUP_REMOVED lines=10> */
.L_x_45:
[----:B------:R-:W-:Y:S05]  /*2a20*/  BSYNC B1 ;  /* 0x0000000000017941 */ /* 0x000fea0003800000 */
.L_x_44:
[----:B0----5:R-:W-:Y:S01]  /*2a30*/  IMAD.U32 R5, R24, 0x10000, RZ ;  /* 0x0001000018057824 */ /* 0x021fe200078e00ff */
        /* <DEDUP_REMOVED lines=8> */
.L_x_47:
[----:B------:R-:W-:Y:S05]  /*2ac0*/  BSYNC B1 ;  /* 0x0000000000017941 */ /* 0x000fea0003800000 */
.L_x_46:
        /* <DEDUP_REMOVED lines=9> */
.L_x_49:
[----:B------:R-:W-:Y:S05]  /*2b60*/  BSYNC B1 ;  /* 0x0000000000017941 */ /* 0x000fea0003800000 */
.L_x_48:
        /* <DEDUP_REMOVED lines=10> */
.L_x_51:
[----:B------:R-:W-:Y:S05]  /*2c10*/  BSYNC B1 ;  /* 0x0000000000017941 */ /* 0x000fea0003800000 */
.L_x_50:
        /* <DEDUP_REMOVED lines=10> */
.L_x_53:
[----:B------:R-:W-:Y:S05]  /*2cc0*/  BSYNC B1 ;  /* 0x0000000000017941 */ /* 0x000fea0003800000 */
.L_x_52:
        /* <DEDUP_REMOVED lines=9> */
.L_x_55:
[----:B------:R-:W-:Y:S05]  /*2d60*/  BSYNC B1 ;  /* 0x0000000000017941 */ /* 0x000fea0003800000 */
.L_x_54:
        /* <DEDUP_REMOVED lines=9> */
.L_x_57:
[----:B------:R-:W-:Y:S05]  /*2e00*/  BSYNC B1 ;  /* 0x0000000000017941 */ /* 0x000fea0003800000 */
.L_x_56:
        /* <DEDUP_REMOVED lines=10> */
.L_x_59:
[----:B------:R-:W-:Y:S05]  /*2eb0*/  BSYNC B1 ;  /* 0x0000000000017941 */ /* 0x000fea0003800000 */
.L_x_58:
        /* <DEDUP_REMOVED lines=10> */
.L_x_61:
[----:B------:R-:W-:Y:S05]  /*2f60*/  BSYNC B1 ;  /* 0x0000000000017941 */ /* 0x000fea0003800000 */
.L_x_60:
        /* <DEDUP_REMOVED lines=9> */
.L_x_63:
[----:B------:R-:W-:Y:S05]  /*3000*/  BSYNC B1 ;  /* 0x0000000000017941 */ /* 0x000fea0003800000 */
.L_x_62:
        /* <DEDUP_REMOVED lines=9> */
.L_x_65:
[----:B------:R-:W-:Y:S05]  /*30a0*/  BSYNC B1 ;  /* 0x0000000000017941 */ /* 0x000fea0003800000 */
.L_x_64:
        /* <DEDUP_REMOVED lines=10> */
.L_x_67:
[----:B------:R-:W-:Y:S05]  /*3150*/  BSYNC B1 ;  /* 0x0000000000017941 */ /* 0x000fea0003800000 */
.L_x_66:
        /* <DEDUP_REMOVED lines=10> */
.L_x_69:
[----:B------:R-:W-:Y:S05]  /*3200*/  BSYNC B1 ;  /* 0x0000000000017941 */ /* 0x000fea0003800000 */
.L_x_68:
        /* <DEDUP_REMOVED lines=9> */
.L_x_71:
[----:B------:R-:W-:Y:S05]  /*32a0*/  BSYNC B1 ;  /* 0x0000000000017941 */ /* 0x000fea0003800000 */
.L_x_70:
        /* <DEDUP_REMOVED lines=9> */
.L_x_73:
[----:B------:R-:W-:Y:S05]  /*3340*/  BSYNC B1 ;  /* 0x0000000000017941 */ /* 0x000fea0003800000 */
.L_x_72:
        /* <DEDUP_REMOVED lines=10> */
.L_x_75:
[----:B------:R-:W-:Y:S05]  /*33f0*/  BSYNC B1 ;  /* 0x0000000000017941 */ /* 0x000fea0003800000 */
.L_x_74:
        /* <DEDUP_REMOVED lines=10> */
.L_x_77:
[----:B------:R-:W-:Y:S05]  /*34a0*/  BSYNC B1 ;  /* 0x0000000000017941 */ /* 0x000fea0003800000 */
.L_x_76:
        /* <DEDUP_REMOVED lines=9> */
.L_x_79:
[----:B------:R-:W-:Y:S05]  /*3540*/  BSYNC B1 ;  /* 0x0000000000017941 */ /* 0x000fea0003800000 */
.L_x_78:
        /* <DEDUP_REMOVED lines=9> */
.L_x_81:
[----:B------:R-:W-:Y:S05]  /*35e0*/  BSYNC B1 ;  /* 0x0000000000017941 */ /* 0x000fea0003800000 */
.L_x_80:
        /* <DEDUP_REMOVED lines=10> */
.L_x_83:
[----:B------:R-:W-:Y:S05]  /*3690*/  BSYNC B1 ;  /* 0x0000000000017941 */ /* 0x000fea0003800000 */
.L_x_82:
[----:B-----5:R-:W-:Y:S01]  /*36a0*/  IMAD.U32 R5, R24, 0x10000, RZ ;  /* 0x0001000018057824 */ /* 0x020fe200078e00ff */
[----:B------:R-:W-:Y:S01]  /*36b0*/  ISETP.GT.AND P0, PT, R4, 0x39, PT ;  /* 0x000000390400780c */ /* 0x000fe20003f04270 */
[----:B------:R-:W-:Y:S01]  /*36c0*/  @P2 IMAD.MOV.U32 R4, RZ, RZ, R8 ;  /* 0x000000ffff042224 */ /* 0x000fe200078e0008 */
[----:B------:R-:W-:Y:S01]  /*36d0*/  BSSY B1, `(.L_x_84) ;  /* 0x000000a000017945 */ /* 0x000fe20003800000 */
[----:B------:R-:W-:Y:S01]  /*36e0*/  FMUL R5, R5, R56 ;  /* 0x0000003805057220 */ /* 0x000fe20000400000 */
[----:B------:R-:W-:-:S03]  /*36f0*/  ISETP.GT.AND P3, PT, R3, RZ, P0 ;  /* 0x000000ff0300720c */ /* 0x000fc60000764270 */
[----:B------:R-:W-:-:S05]  /*3700*/  FFMA R5, R52, R19, R5 ;  /* 0x0000001334057223 */ /* 0x000fca0000000005 */
[----:B------:R-:W-:-:S04]  /*3710*/  F2FP.BF16.F32.PACK_AB R5, RZ, R5 ;  /* 0x00000005ff05723e */ /* 0x000fc800000010ff */
[----:B0-----:R-:W-:Y:S01]  /*3720*/  PRMT R14, R5, 0x7610, R14 ;  /* 0x00007610050e7816 */ /* 0x001fe2000000000e */
[----:B------:R-:W-:-:S05]  /*3730*/  @P2 IMAD.MOV.U32 R5, RZ, RZ, R9 ;  /* 0x000000ffff052224 */ /* 0x000fca00078e0009 */
[----:B------:R0:W-:Y:S01]  /*3740*/  @P2 STG.E.U16 desc[UR36][R4.64+0x70], R14 ;  /* 0x0000700e04002986 */ /* 0x0001e2000c101524 */
[----:B------:R-:W-:Y:S05]  /*3750*/  @!P3 BRA `(.L_x_85) ;  /* 0x000000000004b947 */ /* 0x000fea0003800000 */
[----:B------:R0:W5:Y:S02]  /*3760*/  LDG.E.LTC128B.U16 R24, desc[UR36][R6.64+0x72] ;  /* 0x0000722406187981 */ /* 0x000164000c1e1520 */
.L_x_85:
[----:B------:R-:W-:Y:S05]  /*3770*/  BSYNC B1 ;  /* 0x0000000000017941 */ /* 0x000fea0003800000 */
.L_x_84:
        /* <DEDUP_REMOVED lines=9> */
.L_x_87:
[----:B------:R-:W-:Y:S05]  /*3810*/  BSYNC B1 ;  /* 0x0000000000017941 */ /* 0x000fea0003800000 */
.L_x_86:
[----:B-----5:R-:W-:Y:S01]  /*3820*/  IMAD.U32 R5, R24, 0x10000, RZ ;  /* 0x0001000018057824 */ /* 0x020fe200078e00ff */
[----:B------:R-:W-:Y:S01]  /*3830*/  ISETP.GT.AND P0, PT, R3, 0x8, P0 ;  /* 0x000000080300780c */ /* 0x000fe20000704270 */
[----:B0-----:R-:W-:Y:S01]  /*3840*/  @P1 IMAD.MOV.U32 R4, RZ, RZ, R12 ;  /* 0x000000ffff041224 */ /* 0x001fe200078e000c */
[----:B------:R-:W-:Y:S01]  /*3850*/  BSSY B1, `(.L_x_88) ;  /* 0x0000009000017945 */ /* 0x000fe20003800000 */
[----:B------:R-:W-:-:S04]  /*3860*/  FMUL R5, R5, R56 ;  /* 0x0000003805057220 */ /* 0x000fc80000400000 */
[----:B------:R-:W-:-:S05]  /*3870*/  FFMA R5, R54, R19, R5 ;  /* 0x0000001336057223 */ /* 0x000fca0000000005 */
[----:B------:R-:W-:-:S04]  /*3880*/  F2FP.BF16.F32.PACK_AB R5, RZ, R5 ;  /* 0x00000005ff05723e */ /* 0x000fc800000010ff */
[----:B-1-3--:R-:W-:Y:S01]  /*3890*/  PRMT R6, R5, 0x7610, R6 ;  /* 0x0000761005067816 */ /* 0x00afe20000000006 */
[----:B------:R-:W-:-:S05]  /*38a0*/  @P1 IMAD.MOV.U32 R5, RZ, RZ, R13 ;  /* 0x000000ffff051224 */ /* 0x000fca00078e000d */
[----:B------:R0:W-:Y:S01]  /*38b0*/  @P1 STG.E.U16 desc[UR36][R4.64+0x70], R6 ;  /* 0x0000700604001986 */ /* 0x0001e2000c101524 */
[----:B------:R-:W-:Y:S05]  /*38c0*/  @!P0 BRA `(.L_x_89) ;  /* 0x0000000000048947 */ /* 0x000fea0003800000 */
[----:B------:R1:W5:Y:S02]  /*38d0*/  LDG.E.LTC128B.U16 R24, desc[UR36][R10.64+0x72] ;  /* 0x000072240a187981 */ /* 0x000364000c1e1520 */
.L_x_89:
[----:B------:R-:W-:Y:S05]  /*38e0*/  BSYNC B1 ;  /* 0x0000000000017941 */ /* 0x000fea0003800000 */
.L_x_88:
[----:B------:R-:W-:Y:S05]  /*38f0*/  @!P0 BRA `(.L_x_90) ;  /* 0x0000000800a88947 */ /* 0x000fea0003800000 */
[----:B-----5:R-:W-:-:S04]  /*3900*/  IMAD.U32 R3, R24, 0x10000, RZ ;  /* 0x0001000018037824 */ /* 0x020fc800078e00ff */
[----:B0-----:R-:W-:-:S04]  /*3910*/  FMUL R4, R3, R56 ;  /* 0x0000003803047220 */ /* 0x001fc80000400000 */
[----:B------:R-:W-:-:S05]  /*3920*/  FFMA R4, R55, R19, R4 ;  /* 0x0000001337047223 */ /* 0x000fca0000000004 */
[----:B------:R-:W-:-:S05]  /*3930*/  F2FP.BF16.F32.PACK_AB R4, RZ, R4 ;  /* 0x00000004ff04723e */ /* 0x000fca00000010ff */
[----:B------:R3:W-:Y:S01]  /*3940*/  STG.E.U16 desc[UR36][R12.64+0x72], R4 ;  /* 0x000072040c007986 */ /* 0x0007e2000c101524 */
[----:B------:R-:W-:Y:S05]  /*3950*/  BRA `(.L_x_90) ;  /* 0x0000000800907947 */ /* 0x000fea0003800000 */
.L_x_29:
[----:B------:R-:W-:Y:S01]  /*3960*/  ISETP.GT.AND P3, PT, R4, 0x1, PT ;  /* 0x000000010400780c */ /* 0x000fe20003f64270 */
[----:B------:R-:W-:Y:S01]  /*3970*/  ULDC.64 UR4, c[0x0][0x5c0] ;  /* 0x0001700000047ab9 */ /* 0x000fe20000000a00 */
[-C--:B------:R-:W-:Y:S01]  /*3980*/  FMUL R24, R24, R19.reuse ;  /* 0x0000001318187220 */ /* 0x080fe20000400000 */
[----:B------:R-:W-:Y:S01]  /*3990*/  LEA R6, P4, R70, UR4, 0x1 ;  /* 0x0000000446067c11 */ /* 0x000fe2000f8808ff */
[-C--:B------:R-:W-:Y:S01]  /*39a0*/  FMUL R25, R25, R19.reuse ;  /* 0x0000001319197220 */ /* 0x080fe20000400000 */
[----:B------:R-:W-:Y:S01]  /*39b0*/  ISETP.GT.AND P0, PT, R3, RZ, P3 ;  /* 0x000000ff0300720c */ /* 0x000fe20001f04270 */
[-C--:B------:R-:W-:Y:S01]  /*39c0*/  FMUL R26, R26, R19.reuse ;  /* 0x000000131a1a7220 */ /* 0x080fe20000400000 */
[----:B------:R-:W-:Y:S01]  /*39d0*/  F2FP.BF16.F32.PACK_AB R24, RZ, R24 ;  /* 0x00000018ff18723e */ /* 0x000fe200000010ff */
[-C--:B------:R-:W-:Y:S01]  /*39e0*/  FMUL R27, R27, R19.reuse ;  /* 0x000000131b1b7220 */ /* 0x080fe20000400000 */
[----:B------:R-:W-:Y:S01]  /*39f0*/  LEA.HI.X R7, R70, UR5, R81, 0x1, P4 ;  /* 0x0000000546077c11 */ /* 0x000fe2000a0f0c51 */
[----:B------:R-:W-:Y:S01]  /*3a00*/  FMUL R28, R28, R19 ;  /* 0x000000131c1c7220 */ /* 0x000fe20000400000 */
[----:B------:R-:W-:Y:S01]  /*3a10*/  F2FP.BF16.F32.PACK_AB R25, RZ, R25 ;  /* 0x00000019ff19723e */ /* 0x000fe200000010ff */
[-C--:B------:R-:W-:Y:S01]  /*3a20*/  FMUL R29, R29, R19.reuse ;  /* 0x000000131d1d7220 */ /* 0x080fe20000400000 */
[----:B------:R-:W-:Y:S01]  /*3a30*/  ISETP.GT.AND P2, PT, R3, 0x8, P2 ;  /* 0x000000080300780c */ /* 0x000fe20001744270 */
[----:B------:R-:W-:Y:S01]  /*3a40*/  @P1 STG.E.U16 desc[UR36][R6.64], R24 ;  /* 0x0000001806001986 */ /* 0x000fe2000c101524 */
[----:B------:R-:W-:Y:S01]  /*3a50*/  ISETP.GT.AND P1, PT, R4, 0x8, PT ;  /* 0x000000080400780c */ /* 0x000fe20003f24270 */
[-C--:B------:R-:W-:Y:S01]  /*3a60*/  FMUL R30, R30, R19.reuse ;  /* 0x000000131e1e7220 */ /* 0x080fe20000400000 */
[C---:B------:R-:W-:Y:S01]  /*3a70*/  SHF.L.U64.HI R5, R57.reuse, 0x1, R58 ;  /* 0x0000000139057819 */ /* 0x040fe2000001023a */
[----:B------:R-:W-:Y:S01]  /*3a80*/  @P0 STG.E.U16 desc[UR36][R6.64+0x2], R25 ;  /* 0x0000021906000986 */ /* 0x000fe2000c101524 */
[----:B------:R-:W-:Y:S01]  /*3a90*/  LEA R8, P5, R57, R6, 0x1 ;  /* 0x0000000639087211 */ /* 0x000fe200078a08ff */
[-C--:B------:R-:W-:Y:S01]  /*3aa0*/  FMUL R31, R31, R19.reuse ;  /* 0x000000131f1f7220 */ /* 0x080fe20000400000 */
[----:B------:R-:W-:Y:S01]  /*3ab0*/  ISETP.GT.AND P3, PT, R3, 0x8, P3 ;  /* 0x000000080300780c */ /* 0x000fe20001f64270 */
[-C--:B------:R-:W-:Y:S01]  /*3ac0*/  FMUL R32, R32, R19.reuse ;  /* 0x0000001320207220 */ /* 0x080fe20000400000 */
[----:B------:R-:W-:Y:S01]  /*3ad0*/  ISETP.GT.AND P0, PT, R4, 0x9, PT ;  /* 0x000000090400780c */ /* 0x000fe20003f04270 */
[----:B------:R-:W-:Y:S01]  /*3ae0*/  IMAD.X R9, R5, 0x1, R7, P5 ;  /* 0x0000000105097824 */ /* 0x000fe200028e0607 */
[----:B------:R-:W-:Y:S01]  /*3af0*/  ISETP.GT.AND P4, PT, R3, RZ, P1 ;  /* 0x000000ff0300720c */ /* 0x000fe20000f84270 */
[-C--:B------:R-:W-:Y:S01]  /*3b00*/  FMUL R33, R33, R19.reuse ;  /* 0x0000001321217220 */ /* 0x080fe20000400000 */
[----:B------:R-:W-:Y:S01]  /*3b10*/  F2FP.BF16.F32.PACK_AB R26, RZ, R26 ;  /* 0x0000001aff1a723e */ /* 0x000fe200000010ff */
[-C--:B------:R-:W-:Y:S01]  /*3b20*/  FMUL R34, R34, R19.reuse ;  /* 0x0000001322227220 */ /* 0x080fe20000400000 */
[----:B------:R-:W-:Y:S01]  /*3b30*/  ISETP.GT.AND P5, PT, R3, RZ, P0 ;  /* 0x000000ff0300720c */ /* 0x000fe200007a4270 */
[----:B------:R-:W-:Y:S01]  /*3b40*/  FMUL R35, R35, R19 ;  /* 0x0000001323237220 */ /* 0x000fe20000400000 */
[----:B------:R-:W-:Y:S01]  /*3b50*/  F2FP.BF16.F32.PACK_AB R27, RZ, R27 ;  /* 0x0000001bff1b723e */ /* 0x000fe200000010ff */
[----:B------:R-:W-:Y:S01]  /*3b60*/  @P2 STG.E.U16 desc[UR36][R8.64], R26 ;  /* 0x0000001a08002986 */ /* 0x000fe2000c101524 */
[----:B------:R-:W-:Y:S01]  /*3b70*/  F2FP.BF16.F32.PACK_AB R28, RZ, R28 ;  /* 0x0000001cff1c723e */ /* 0x000fe200000010ff */
[-C--:B------:R-:W-:Y:S01]  /*3b80*/  FMUL R36, R36, R19.reuse ;  /* 0x0000001324247220 */ /* 0x080fe20000400000 */
[----:B------:R-:W-:Y:S01]  /*3b90*/  ISETP.GT.AND P2, PT, R3, 0x8, P1 ;  /* 0x000000080300780c */ /* 0x000fe20000f44270 */
[----:B------:R-:W-:Y:S01]  /*3ba0*/  @P3 STG.E.U16 desc[UR36][R8.64+0x2], R27 ;  /* 0x0000021b08003986 */ /* 0x000fe2000c101524 */
[----:B------:R-:W-:Y:S01]  /*3bb0*/  ISETP.GT.AND P1, PT, R4, 0x10, PT ;  /* 0x000000100400780c */ /* 0x000fe20003f24270 */
[----:B------:R-:W-:Y:S01]  /*3bc0*/  FMUL R37, R37, R19 ;  /* 0x0000001325257220 */ /* 0x000fe20000400000 */
[----:B------:R-:W-:Y:S01]  /*3bd0*/  F2FP.BF16.F32.PACK_AB R29, RZ, R29 ;  /* 0x0000001dff1d723e */ /* 0x000fe200000010ff */
[----:B------:R-:W-:Y:S01]  /*3be0*/  @P4 STG.E.U16 desc[UR36][R6.64+0x10], R28 ;  /* 0x0000101c06004986 */ /* 0x000fe2000c101524 */
[C---:B------:R-:W-:Y:S01]  /*3bf0*/  ISETP.GT.AND P3, PT, R3.reuse, 0x8, P0 ;  /* 0x000000080300780c */ /* 0x040fe20000764270 */
[-C--:B------:R-:W-:Y:S01]  /*3c00*/  FMUL R38, R38, R19.reuse ;  /* 0x0000001326267220 */ /* 0x080fe20000400000 */
[----:B------:R-:W-:Y:S01]  /*3c10*/  ISETP.GT.AND P0, PT, R4, 0x11, PT ;  /* 0x000000110400780c */ /* 0x000fe20003f04270 */
[----:B------:R-:W-:Y:S01]  /*3c20*/  @P5 STG.E.U16 desc[UR36][R6.64+0x12], R29 ;  /* 0x0000121d06005986 */ /* 0x000fe2000c101524 */
        /* <DEDUP_REMOVED lines=42> */
[----:B------:R-:W-:Y:S01]  /*3ed0*/  ISETP.GT.AND P5, PT, R3, RZ, P0 ;  /* 0x000000ff0300720c */ /* 0x000fe200007a4270 */
[-C--:B------:R-:W-:Y:S01]  /*3ee0*/  FMUL R52, R52, R19.reuse ;  /* 0x0000001334347220 */ /* 0x080fe20000400000 */
[----:B------:R-:W-:Y:S01]  /*3ef0*/  F2FP.BF16.F32.PACK_AB R38, RZ, R38 ;  /* 0x00000026ff26723e */ /* 0x000fe200000010ff */
[----:B------:R-:W-:Y:S01]  /*3f00*/  FMUL R53, R53, R19 ;  /* 0x0000001335357220 */ /* 0x000fe20000400000 */
[----:B------:R-:W-:Y:S01]  /*3f10*/  F2FP.BF16.F32.PACK_AB R39, RZ, R39 ;  /* 0x00000027ff27723e */ /* 0x000fe200000010ff */
[----:B------:R-:W-:Y:S01]  /*3f20*/  FMUL R54, R54, R19 ;  /* 0x0000001336367220 */ /* 0x000fe20000400000 */
[----:B------:R-:W-:Y:S01]  /*3f30*/  F2FP.BF16.F32.PACK_AB R40, RZ, R40 ;  /* 0x00000028ff28723e */ /* 0x000fe200000010ff */
[----:B------:R-:W-:Y:S01]  /*3f40*/  @P2 STG.E.U16 desc[UR36][R8.64+0x30], R38 ;  /* 0x0000302608002986 */ /* 0x000fe2000c101524 */
[----:B------:R-:W-:Y:S01]  /*3f50*/  F2FP.BF16.F32.PACK_AB R41, RZ, R41 ;  /* 0x00000029ff29723e */ /* 0x000fe200000010ff */
[----:B------:R-:W-:Y:S01]  /*3f60*/  FMUL R55, R55, R19 ;  /* 0x0000001337377220 */ /* 0x000fe20000400000 */
[C---:B------:R-:W-:Y:S01]  /*3f70*/  ISETP.GT.AND P1, PT, R3.reuse, 0x8, P1 ;  /* 0x000000080300780c */ /* 0x040fe20000f24270 */
[----:B------:R-:W-:Y:S01]  /*3f80*/  @P3 STG.E.U16 desc[UR36][R8.64+0x32], R39 ;  /* 0x0000322708003986 */ /* 0x000fe2000c101524 */
[----:B------:R-:W-:-:S02]  /*3f90*/  ISETP.GT.AND P2, PT, R3, 0x8, P0 ;  /* 0x000000080300780c */ /* 0x000fc40000744270 */
[C---:B------:R-:W-:Y:S01]  /*3fa0*/  ISETP.GT.AND P0, PT, R4.reuse, 0x29, PT ;  /* 0x000000290400780c */ /* 0x040fe20003f04270 */
[----:B------:R-:W-:Y:S01]  /*3fb0*/  @P4 STG.E.U16 desc[UR36][R6.64+0x40], R40 ;  /* 0x0000402806004986 */ /* 0x000fe2000c101524 */
[----:B------:R-:W-:Y:S02]  /*3fc0*/  ISETP.GT.AND P4, PT, R4, 0x28, PT ;  /* 0x000000280400780c */ /* 0x000fe40003f84270 */
[----:B------:R-:W-:Y:S01]  /*3fd0*/  F2FP.BF16.F32.PACK_AB R42, RZ, R42 ;  /* 0x0000002aff2a723e */ /* 0x000fe200000010ff */
[----:B------:R-:W-:Y:S01]  /*3fe0*/  @P5 STG.E.U16 desc[UR36][R6.64+0x42], R41 ;  /* 0x0000422906005986 */ /* 0x000fe2000c101524 */
[C---:B------:R-:W-:Y:S02]  /*3ff0*/  ISETP.GT.AND P5, PT, R3.reuse, RZ, P4 ;  /* 0x000000ff0300720c */ /* 0x040fe400027a4270 */
[----:B------:R-:W-:Y:S01]  /*4000*/  ISETP.GT.AND P3, PT, R3, RZ, P0 ;  /* 0x000000ff0300720c */ /* 0x000fe20000764270 */
[----:B------:R-:W-:Y:S01]  /*4010*/  @P1 STG.E.U16 desc[UR36][R8.64+0x40], R42 ;  /* 0x0000402a08001986 */ /* 0x000fe2000c101524 */
[----:B------:R-:W-:-:S02]  /*4020*/  F2FP.BF16.F32.PACK_AB R43, RZ, R43 ;  /* 0x0000002bff2b723e */ /* 0x000fc400000010ff */
[----:B------:R-:W-:Y:S02]  /*4030*/  F2FP.BF16.F32.PACK_AB R44, RZ, R44 ;  /* 0x0000002cff2c723e */ /* 0x000fe400000010ff */
[C---:B------:R-:W-:Y:S01]  /*4040*/  ISETP.GT.AND P4, PT, R3.reuse, 0x8, P4 ;  /* 0x000000080300780c */ /* 0x040fe20002784270 */
[----:B------:R-:W-:Y:S01]  /*4050*/  @P2 STG.E.U16 desc[UR36][R8.64+0x42], R43 ;  /* 0x0000422b08002986 */ /* 0x000fe2000c101524 */
[----:B------:R-:W-:Y:S02]  /*4060*/  F2FP.BF16.F32.PACK_AB R45, RZ, R45 ;  /* 0x0000002dff2d723e */ /* 0x000fe400000010ff */
[C---:B------:R-:W-:Y:S01]  /*4070*/  ISETP.GT.AND P2, PT, R4.reuse, 0x31, PT ;  /* 0x000000310400780c */ /* 0x040fe20003f44270 */
[----:B------:R-:W-:Y:S01]  /*4080*/  @P5 STG.E.U16 desc[UR36][R6.64+0x50], R44 ;  /* 0x0000502c06005986 */ /* 0x000fe2000c101524 */
[----:B------:R-:W-:Y:S02]  /*4090*/  ISETP.GT.AND P5, PT, R3, 0x8, P0 ;  /* 0x000000080300780c */ /* 0x000fe400007a4270 */
[C---:B------:R-:W-:Y:S01]  /*40a0*/  ISETP.GT.AND P1, PT, R4.reuse, 0x38, PT ;  /* 0x000000380400780c */ /* 0x040fe20003f24270 */
[----:B------:R-:W-:Y:S01]  /*40b0*/  @P3 STG.E.U16 desc[UR36][R6.64+0x52], R45 ;  /* 0x0000522d06003986 */ /* 0x000fe2000c101524 */
[----:B------:R-:W-:-:S02]  /*40c0*/  ISETP.GT.AND P3, PT, R4, 0x30, PT ;  /* 0x000000300400780c */ /* 0x000fc40003f64270 */
[----:B------:R-:W-:Y:S01]  /*40d0*/  ISETP.GT.AND P0, PT, R4, 0x39, PT ;  /* 0x000000390400780c */ /* 0x000fe20003f04270 */
[----:B------:R-:W-:Y:S01]  /*40e0*/  @P4 IMAD.MOV.U32 R4, RZ, RZ, R8 ;  /* 0x000000ffff044224 */ /* 0x000fe200078e0008 */
[----:B------:R-:W-:Y:S01]  /*40f0*/  F2FP.BF16.F32.PACK_AB R46, RZ, R46 ;  /* 0x0000002eff2e723e */ /* 0x000fe200000010ff */
[----:B------:R-:W-:Y:S01]  /*4100*/  @P4 IMAD.MOV.U32 R5, RZ, RZ, R9 ;  /* 0x000000ffff054224 */ /* 0x000fe200078e0009 */
[----:B------:R-:W-:Y:S02]  /*4110*/  F2FP.BF16.F32.PACK_AB R47, RZ, R47 ;  /* 0x0000002fff2f723e */ /* 0x000fe400000010ff */
[----:B------:R-:W-:Y:S02]  /*4120*/  F2FP.BF16.F32.PACK_AB R48, RZ, R48 ;  /* 0x00000030ff30723e */ /* 0x000fe400000010ff */
[----:B------:R0:W-:Y:S01]  /*4130*/  @P4 STG.E.U16 desc[UR36][R4.64+0x50], R46 ;  /* 0x0000502e04004986 */ /* 0x0001e2000c101524 */
[----:B------:R-:W-:Y:S02]  /*4140*/  ISETP.GT.AND P4, PT, R3, RZ, P2 ;  /* 0x000000ff0300720c */ /* 0x000fe40001784270 */
[----:B------:R-:W-:-:S02]  /*4150*/  F2FP.BF16.F32.PACK_AB R49, RZ, R49 ;  /* 0x00000031ff31723e */ /* 0x000fc400000010ff */
[----:B------:R-:W-:Y:S02]  /*4160*/  ISETP.GT.AND P2, PT, R3, 0x8, P2 ;  /* 0x000000080300780c */ /* 0x000fe40001744270 */
[----:B------:R-:W-:Y:S02]  /*4170*/  F2FP.BF16.F32.PACK_AB R50, RZ, R50 ;  /* 0x00000032ff32723e */ /* 0x000fe400000010ff */
[----:B------:R-:W-:Y:S02]  /*4180*/  F2FP.BF16.F32.PACK_AB R51, RZ, R51 ;  /* 0x00000033ff33723e */ /* 0x000fe400000010ff */
[----:B------:R-:W-:Y:S01]  /*4190*/  F2FP.BF16.F32.PACK_AB R52, RZ, R52 ;  /* 0x00000034ff34723e */ /* 0x000fe200000010ff */
[----:B0-----:R-:W-:Y:S01]  /*41a0*/  @P5 IMAD.MOV.U32 R4, RZ, RZ, R8 ;  /* 0x000000ffff045224 */ /* 0x001fe200078e0008 */
[----:B------:R-:W-:Y:S01]  /*41b0*/  F2FP.BF16.F32.PACK_AB R53, RZ, R53 ;  /* 0x00000035ff35723e */ /* 0x000fe200000010ff */
[----:B------:R-:W-:Y:S01]  /*41c0*/  @P5 IMAD.MOV.U32 R5, RZ, RZ, R9 ;  /* 0x000000ffff055224 */ /* 0x000fe200078e0009 */
[----:B------:R-:W-:-:S02]  /*41d0*/  F2FP.BF16.F32.PACK_AB R54, RZ, R54 ;  /* 0x00000036ff36723e */ /* 0x000fc400000010ff */
[----:B------:R-:W-:Y:S02]  /*41e0*/  F2FP.BF16.F32.PACK_AB R55, RZ, R55 ;  /* 0x00000037ff37723e */ /* 0x000fe400000010ff */
[----:B------:R0:W-:Y:S01]  /*41f0*/  @P5 STG.E.U16 desc[UR36][R4.64+0x52], R47 ;  /* 0x0000522f04005986 */ /* 0x0001e2000c101524 */
[C---:B------:R-:W-:Y:S02]  /*4200*/  ISETP.GT.AND P5, PT, R3.reuse, RZ, P3 ;  /* 0x000000ff0300720c */ /* 0x040fe40001fa4270 */
[----:B------:R-:W-:-:S11]  /*4210*/  ISETP.GT.AND P3, PT, R3, 0x8, P3 ;  /* 0x000000080300780c */ /* 0x000fd60001f64270 */
[----:B0-----:R-:W-:Y:S02]  /*4220*/  @P5 IMAD.MOV.U32 R4, RZ, RZ, R6 ;  /* 0x000000ffff045224 */ /* 0x001fe400078e0006 */
[----:B------:R-:W-:-:S05]  /*4230*/  @P5 IMAD.MOV.U32 R5, RZ, RZ, R7 ;  /* 0x000000ffff055224 */ /* 0x000fca00078e0007 */
[----:B------:R0:W-:Y:S01]  /*4240*/  @P5 STG.E.U16 desc[UR36][R4.64+0x60], R48 ;  /* 0x0000603004005986 */ /* 0x0001e2000c101524 */
[C---:B------:R-:W-:Y:S02]  /*4250*/  ISETP.GT.AND P5, PT, R3.reuse, RZ, P0 ;  /* 0x000000ff0300720c */ /* 0x040fe400007a4270 */
[----:B------:R-:W-:Y:S01]  /*4260*/  ISETP.GT.AND P0, PT, R3, 0x8, P0 ;  /* 0x000000080300780c */ /* 0x000fe20000704270 */
[----:B0-----:R-:W-:Y:S02]  /*4270*/  @P4 IMAD.MOV.U32 R4, RZ, RZ, R6 ;  /* 0x000000ffff044224 */ /* 0x001fe400078e0006 */
[----:B------:R-:W-:-:S05]  /*4280*/  @P4 IMAD.MOV.U32 R5, RZ, RZ, R7 ;  /* 0x000000ffff054224 */ /* 0x000fca00078e0007 */
[----:B------:R0:W-:Y:S01]  /*4290*/  @P4 STG.E.U16 desc[UR36][R4.64+0x62], R49 ;  /* 0x0000623104004986 */ /* 0x0001e2000c101524 */
[C---:B------:R-:W-:Y:S02]  /*42a0*/  ISETP.GT.AND P4, PT, R3.reuse, RZ, P1 ;  /* 0x000000ff0300720c */ /* 0x040fe40000f84270 */
[----:B------:R-:W-:Y:S01]  /*42b0*/  ISETP.GT.AND P1, PT, R3, 0x8, P1 ;  /* 0x000000080300780c */ /* 0x000fe20000f24270 */
[----:B0-----:R-:W-:Y:S02]  /*42c0*/  @P3 IMAD.MOV.U32 R4, RZ, RZ, R8 ;  /* 0x000000ffff043224 */ /* 0x001fe400078e0008 */
[----:B------:R-:W-:-:S05]  /*42d0*/  @P3 IMAD.MOV.U32 R5, RZ, RZ, R9 ;  /* 0x000000ffff053224 */ /* 0x000fca00078e0009 */
[----:B------:R0:W-:Y:S02]  /*42e0*/  @P3 STG.E.U16 desc[UR36][R4.64+0x60], R50 ;  /* 0x0000603204003986 */ /* 0x0001e4000c101524 */
[----:B0-----:R-:W-:Y:S02]  /*42f0*/  @P2 IMAD.MOV.U32 R4, RZ, RZ, R8 ;  /* 0x000000ffff042224 */ /* 0x001fe400078e0008 */
[----:B------:R-:W-:-:S05]  /*4300*/  @P2 IMAD.MOV.U32 R5, RZ, RZ, R9 ;  /* 0x000000ffff052224 */ /* 0x000fca00078e0009 */
[----:B------:R0:W-:Y:S02]  /*4310*/  @P2 STG.E.U16 desc[UR36][R4.64+0x62], R51 ;  /* 0x0000623304002986 */ /* 0x0001e4000c101524 */
[----:B0-----:R-:W-:Y:S02]  /*4320*/  @P4 IMAD.MOV.U32 R4, RZ, RZ, R6 ;  /* 0x000000ffff044224 */ /* 0x001fe400078e0006 */
[----:B------:R-:W-:-:S05]  /*4330*/  @P4 IMAD.MOV.U32 R5, RZ, RZ, R7 ;  /* 0x000000ffff054224 */ /* 0x000fca00078e0007 */
[----:B------:R0:W-:Y:S04]  /*4340*/  @P4 STG.E.U16 desc[UR36][R4.64+0x70], R52 ;  /* 0x0000703404004986 */ /* 0x0001e8000c101524 */
[----:B------:R1:W-:Y:S01]  /*4350*/  @P5 STG.E.U16 desc[UR36][R6.64+0x72], R53 ;  /* 0x0000723506005986 */ /* 0x0003e2000c101524 */
[----:B0-----:R-:W-:Y:S02]  /*4360*/  @P1 IMAD.MOV.U32 R4, RZ, RZ, R8 ;  /* 0x000000ffff041224 */ /* 0x001fe400078e0008 */
[----:B------:R-:W-:-:S05]  /*4370*/  @P1 IMAD.MOV.U32 R5, RZ, RZ, R9 ;  /* 0x000000ffff051224 */ /* 0x000fca00078e0009 */
[----:B------:R1:W-:Y:S04]  /*4380*/  @P1 STG.E.U16 desc[UR36][R4.64+0x70], R54 ;  /* 0x0000703604001986 */ /* 0x0003e8000c101524 */
[----:B------:R1:W-:Y:S02]  /*4390*/  @P0 STG.E.U16 desc[UR36][R8.64+0x72], R55 ;  /* 0x0000723708000986 */ /* 0x0003e4000c101524 */
.L_x_90:
[----:B------:R-:W-:Y:S05]  /*43a0*/  BSYNC B0 ;  /* 0x0000000000007941 */ /* 0x000fea0003800000 */
.L_x_28:
[----:B------:R-:W-:Y:S01]  /*43b0*/  IADD3 R16, P0, R16, UR38, RZ ;  /* 0x0000002610107c10 */ /* 0x000fe2000ff1e0ff */
[----:B------:R-:W-:Y:S01]  /*43c0*/  ULDC.64 UR4, c[0x0][0x650] ;  /* 0x0001940000047ab9 */ /* 0x000fe20000000a00 */
[----:B------:R-:W-:Y:S01]  /*43d0*/  PRMT R3, RZ, 0x7610, R3 ;  /* 0x00007610ff037816 */ /* 0x000fe20000000003 */
[----:B------:R-:W-:Y:S01]  /*43e0*/  IMAD.MOV.U32 R68, RZ, RZ, -0x1 ;  /* 0xffffffffff447424 */ /* 0x000fe200078e00ff */
[----:B------:R-:W-:Y:S01]  /*43f0*/  IADD3.X R17, R17, UR41, RZ, P0, !PT ;  /* 0x0000002911117c10 */ /* 0x000fe200087fe4ff */
[----:B------:R-:W-:Y:S01]  /*4400*/  IMAD.MOV.U32 R67, RZ, RZ, -0x1 ;  /* 0xffffffffff437424 */ /* 0x000fe200078e00ff */
[----:B------:R-:W-:-:S04]  /*4410*/  ISETP.GE.U32.AND P0, PT, R16, UR4, PT ;  /* 0x0000000410007c0c */ /* 0x000fc8000bf06070 */
[----:B------:R-:W-:-:S13]  /*4420*/  ISETP.GE.U32.AND.EX P0, PT, R17, UR5, PT, P0 ;  /* 0x0000000511007c0c */ /* 0x000fda000bf06100 */
[----:B------:R-:W-:Y:S05]  /*4430*/  @P0 BRA `(.L_x_91) ;  /* 0x00000004004c0947 */ /* 0x000fea0003800000 */
[----:B-12-4-:R-:W1:Y:S01]  /*4440*/  LDC.64 R10, c[0x0][0x628] ;  /* 0x00018a00ff0a7b82 */ /* 0x016e620000000a00 */
[----:B---3--:R-:W2:Y:S01]  /*4450*/  S2R R12, SR_CTAID.X ;  /* 0x00000000000c7919 */ /* 0x008ea20000002500 */
[----:B------:R-:W-:Y:S02]  /*4460*/  IMAD.MOV.U32 R8, RZ, RZ, R16 ;  /* 0x000000ffff087224 */ /* 0x000fe400078e0010 */
[----:B------:R-:W-:Y:S01]  /*4470*/  IMAD.MOV.U32 R9, RZ, RZ, R17 ;  /* 0x000000ffff097224 */ /* 0x000fe200078e0011 */
[----:B------:R-:W3:Y:S03]  /*4480*/  S2R R20, SR_CTAID.Y ;  /* 0x0000000000147919 */ /* 0x000ee60000002600 */
[----:B------:R-:W4:Y:S08]  /*4490*/  LDC R0, c[0x0][0x630] ;  /* 0x00018c00ff007b82 */ /* 0x000f300000000800 */
[----:B------:R-:W0:Y:S01]  /*44a0*/  LDC.64 R14, c[0x0][0x620] ;  /* 0x00018800ff0e7b82 */ /* 0x000e220000000a00 */
[----:B-1----:R-:W-:-:S04]  /*44b0*/  ISETP.NE.U32.AND P0, PT, R10, RZ, PT ;  /* 0x000000ff0a00720c */ /* 0x002fc80003f05070 */
[----:B------:R-:W-:-:S13]  /*44c0*/  ISETP.NE.AND.EX P0, PT, R11, RZ, PT, P0 ;  /* 0x000000ff0b00720c */ /* 0x000fda0003f05300 */
[----:B0-234-:R-:W-:Y:S05]  /*44d0*/  @!P0 BRA `(.L_x_92) ;  /* 0x0000000000288947 */ /* 0x01dfea0003800000 */
        /* <DEDUP_REMOVED lines=10> */
.L_x_92:
[-CC-:B------:R-:W-:Y:S01]  /*4580*/  SHF.R.U64 R67, R8, R0.reuse, R9.reuse ;  /* 0x0000000008437219 */ /* 0x180fe20000001209 */
[----:B------:R-:W0:Y:S01]  /*4590*/  LDC.64 R26, c[0x0][0x640] ;  /* 0x00019000ff1a7b82 */ /* 0x000e220000000a00 */
[----:B------:R-:W-:Y:S01]  /*45a0*/  SHF.R.U32.HI R0, RZ, R0, R9 ;  /* 0x00000000ff007219 */ /* 0x000fe20000011609 */
[----:B------:R-:W-:Y:S01]  /*45b0*/  ULDC UR4, c[0x0][0x150] ;  /* 0x0000540000047ab9 */ /* 0x000fe20000000800 */
[----:B------:R-:W-:Y:S02]  /*45c0*/  IADD3 R3, P0, RZ, -R67, RZ ;  /* 0x80000043ff037210 */ /* 0x000fe40007f1e0ff */
[----:B------:R-:W-:-:S03]  /*45d0*/  I2FP.F32.U32 R7, R12 ;  /* 0x0000000c00077245 */ /* 0x000fc60000201000 */
[----:B------:R-:W1:Y:S01]  /*45e0*/  LDC R6, c[0x0][0x618] ;  /* 0x00018600ff067b82 */ /* 0x000e620000000800 */
[----:B------:R-:W-:Y:S02]  /*45f0*/  IMAD.X R5, RZ, RZ, ~R0, P0 ;  /* 0x000000ffff057224 */ /* 0x000fe400000e0e00 */
[----:B------:R-:W-:Y:S01]  /*4600*/  FMUL R7, R7, UR4 ;  /* 0x0000000407077c20 */ /* 0x000fe20008400000 */
[----:B------:R-:W-:Y:S01]  /*4610*/  ULDC UR4, c[0x0][0x154] ;  /* 0x0000550000047ab9 */ /* 0x000fe20000000800 */
[-C--:B------:R-:W-:Y:S02]  /*4620*/  IMAD R0, R5, R14.reuse, RZ ;  /* 0x0000000e05007224 */ /* 0x080fe400078e02ff */
[C---:B------:R-:W-:Y:S01]  /*4630*/  IMAD.WIDE.U32 R4, R3.reuse, R14, R16 ;  /* 0x0000000e03047225 */ /* 0x040fe200078e0010 */
[----:B------:R-:W2:Y:S01]  /*4640*/  LDC R8, c[0x0][0x608] ;  /* 0x00018200ff087b82 */ /* 0x000ea20000000800 */
[----:B------:R-:W3:Y:S02]  /*4650*/  F2I.U32.TRUNC.NTZ R7, R7 ;  /* 0x0000000700077305 */ /* 0x000ee4000020f000 */
[----:B------:R-:W-:Y:S01]  /*4660*/  IMAD R3, R3, R15, R0 ;  /* 0x0000000f03037224 */ /* 0x000fe200078e0200 */
[----:B------:R-:W-:-:S03]  /*4670*/  I2FP.F32.U32 R0, R20 ;  /* 0x0000001400007245 */ /* 0x000fc60000201000 */
[----:B------:R-:W-:Y:S01]  /*4680*/  IMAD.IADD R3, R5, 0x1, R3 ;  /* 0x0000000105037824 */ /* 0x000fe200078e0203 */
[----:B------:R-:W4:Y:S01]  /*4690*/  LDC R11, c[0x0][0x658] ;  /* 0x00019600ff0b7b82 */ /* 0x000f220000000800 */
[----:B0-----:R-:W-:-:S04]  /*46a0*/  ISETP.NE.U32.AND P0, PT, R26, RZ, PT ;  /* 0x000000ff1a00720c */ /* 0x001fc80003f05070 */
[----:B------:R-:W-:-:S03]  /*46b0*/  ISETP.NE.AND.EX P0, PT, R27, RZ, PT, P0 ;  /* 0x000000ff1b00720c */ /* 0x000fc60003f05300 */
[----:B------:R-:W0:Y:S01]  /*46c0*/  LDC R9, c[0x0][0x144] ;  /* 0x00005100ff097b82 */ /* 0x000e220000000800 */
[-C--:B-1----:R-:W-:Y:S01]  /*46d0*/  SHF.R.U64 R10, R4, R6.reuse, R3 ;  /* 0x00000006040a7219 */ /* 0x082fe20000001203 */
[----:B---3--:R-:W-:Y:S01]  /*46e0*/  IMAD.MOV R7, RZ, RZ, -R7 ;  /* 0x000000ffff077224 */ /* 0x008fe200078e0a07 */
[----:B------:R-:W-:Y:S01]  /*46f0*/  SHF.R.U32.HI R3, RZ, R6, R3 ;  /* 0x00000006ff037219 */ /* 0x000fe20000011603 */
[----:B------:R-:W-:-:S04]  /*4700*/  FMUL R6, R0, UR4 ;  /* 0x0000000400067c20 */ /* 0x000fc80008400000 */
[----:B------:R-:W1:Y:S01]  /*4710*/  LDC R21, c[0x0][0x148] ;  /* 0x00005200ff157b82 */ /* 0x000e620000000800 */
[----:B------:R3:W0:Y:S01]  /*4720*/  F2I.U32.TRUNC.NTZ R14, R6 ;  /* 0x00000006000e7305 */ /* 0x000622000020f000 */
[-CC-:B--2---:R-:W-:Y:S02]  /*4730*/  SHF.R.U64 R13, R10, R8.reuse, R3.reuse ;  /* 0x000000080a0d7219 */ /* 0x184fe40000001203 */
[----:B------:R-:W-:-:S04]  /*4740*/  SHF.R.U32.HI R0, RZ, R8, R3 ;  /* 0x00000008ff007219 */ /* 0x000fc80000011603 */
[----:B-----5:R-:W2:Y:S01]  /*4750*/  LDC R24, c[0x0][0x648] ;  /* 0x00019200ff187b82 */ /* 0x020ea20000000800 */
[-CC-:B----4-:R-:W-:Y:S02]  /*4760*/  SHF.R.U64 R15, R13, R11.reuse, R0.reuse ;  /* 0x0000000b0d0f7219 */ /* 0x190fe40000001200 */
[----:B------:R-:W-:-:S03]  /*4770*/  SHF.R.U32.HI R5, RZ, R11, R0 ;  /* 0x0000000bff057219 */ /* 0x000fc60000011600 */
[----:B------:R-:W-:Y:S02]  /*4780*/  IMAD.MOV.U32 R4, RZ, RZ, R15 ;  /* 0x000000ffff047224 */ /* 0x000fe400078e000f */
[----:B------:R-:W4:Y:S01]  /*4790*/  LDC R28, c[0x0][0x638] ;  /* 0x00018e00ff1c7b82 */ /* 0x000f220000000800 */
[----:B0-----:R-:W-:-:S07]  /*47a0*/  IMAD R25, R9, R7, R12 ;  /* 0x0000000709197224 */ /* 0x001fce00078e020c */
[----:B------:R-:W0:Y:S08]  /*47b0*/  LDC R29, c[0x0][0x610] ;  /* 0x00018400ff1d7b82 */ /* 0x000e300000000800 */
[----:B------:R-:W0:Y:S01]  /*47c0*/  LDC R30, c[0x0][0x600] ;  /* 0x00018000ff1e7b82 */ /* 0x000e220000000800 */
[----:B-123--:R-:W-:Y:S05]  /*47d0*/  @!P0 BRA `(.L_x_93) ;  /* 0x0000000000288947 */ /* 0x00efea0003800000 */
        /* <DEDUP_REMOVED lines=10> */
.L_x_93:
[----:B------:R-:W-:Y:S01]  /*4880*/  ISETP.NE.AND P0, PT, R2, 0x1, PT ;  /* 0x000000010200780c */ /* 0x000fe20003f05270 */
[----:B------:R-:W-:Y:S01]  /*4890*/  IMAD.MOV R14, RZ, RZ, -R14 ;  /* 0x000000ffff0e7224 */ /* 0x000fe200078e0a0e */
[----:B------:R-:W-:Y:S02]  /*48a0*/  SHF.R.U64 R3, R4, R24, R5 ;  /* 0x0000001804037219 */ /* 0x000fe40000001205 */
[----:B------:R-:W-:Y:S02]  /*48b0*/  LOP3.LUT R0, R13, R64, RZ, 0xc0, !PT ;  /* 0x000000400d007212 */ /* 0x000fe400078ec0ff */
[----:B------:R-:W-:Y:S01]  /*48c0*/  LOP3.LUT R10, R10, R63, RZ, 0xc0, !PT ;  /* 0x0000003f0a0a7212 */ /* 0x000fe200078ec0ff */
[----:B------:R-:W-:Y:S02]  /*48d0*/  IMAD.MOV R4, RZ, RZ, -R3 ;  /* 0x000000ffff047224 */ /* 0x000fe400078e0a03 */
[----:B------:R-:W-:Y:S02]  /*48e0*/  IMAD R0, R59, R3, R0 ;  /* 0x000000033b007224 */ /* 0x000fe400078e0200 */
[----:B----4-:R-:W-:-:S02]  /*48f0*/  IMAD R3, R4, R28, R15 ;  /* 0x0000001c04037224 */ /* 0x010fc400078e020f */
[----:B------:R-:W-:Y:S02]  /*4900*/  @P0 IMAD R25, R21, R14, R20 ;  /* 0x0000000e15190224 */ /* 0x000fe400078e0214 */
[----:B0-----:R-:W-:Y:S02]  /*4910*/  IMAD R5, R3, R30, R10 ;  /* 0x0000001e03057224 */ /* 0x001fe400078e020a */
[----:B------:R-:W-:Y:S02]  /*4920*/  IMAD R0, R0, R29, R25 ;  /* 0x0000001d00007224 */ /* 0x000fe400078e0219 */
[----:B------:R-:W-:-:S03]  /*4930*/  IMAD.MOV.U32 R4, RZ, RZ, 0x1 ;  /* 0x00000001ff047424 */ /* 0x000fc600078e00ff */
[----:B------:R-:W-:Y:S02]  /*4940*/  SEL R68, R5, R0, !P0 ;  /* 0x0000000005447207 */ /* 0x000fe40004000000 */
[----:B------:R-:W-:Y:S02]  /*4950*/  PRMT R3, R4, 0x7610, R3 ;  /* 0x0000761004037816 */ /* 0x000fe40000000003 */
[----:B------:R-:W-:-:S07]  /*4960*/  SEL R0, R0, R5, !P0 ;  /* 0x0000000500007207 */ /* 0x000fce0004000000 */
.L_x_91:
[----:B------:R-:W-:Y:S01]  /*4970*/  UIADD3 UR42, UR43, UR42, URZ ;  /* 0x0000002a2b2a7290 */ /* 0x000fe2000fffe03f */
[----:B------:R-:W-:Y:S01]  /*4980*/  LOP3.LUT P0, RZ, R3, 0xff, RZ, 0xc0, !PT ;  /* 0x000000ff03ff7812 */ /* 0x000fe2000780c0ff */
[----:B------:R-:W-:Y:S02]  /*4990*/  IMAD.MOV.U32 R69, RZ, RZ, R0 ;  /* 0x000000ffff457224 */ /* 0x000fe400078e0000 */
[----:B------:R-:W-:Y:S02]  /*49a0*/  USHF.R.U32.HI UR4, URZ, 0x2, UR42 ;  /* 0x000000023f047899 */ /* 0x000fe4000801162a */
[----:B------:R-:W-:Y:S02]  /*49b0*/  UISETP.GT.U32.AND UP1, UPT, UR42, 0x3, UPT ;  /* 0x000000032a00788c */ /* 0x000fe4000bf24070 */
[----:B------:R-:W-:Y:S02]  /*49c0*/  ULOP3.LUT UR4, UR4, 0x1, URZ, 0xc0, !UPT ;  /* 0x0000000104047892 */ /* 0x000fe4000f8ec03f */
[----:B------:R-:W-:-:S02]  /*49d0*/  UISETP.LT.U32.AND UP1, UPT, UR43, 0x4, UP1 ;  /* 0x000000042b00788c */ /* 0x000fc40008f21070 */
[----:B------:R-:W-:Y:S02]  /*49e0*/  UISETP.NE.U32.AND UP0, UPT, UR4, 0x1, UPT ;  /* 0x000000010400788c */ /* 0x000fe4000bf05070 */
[----:B------:R-:W-:Y:S02]  /*49f0*/  USEL UR5, URZ, 0x1, !UP1 ;  /* 0x000000013f057887 */ /* 0x000fe4000c800000 */
[----:B------:R-:W-:Y:S02]  /*4a00*/  UISETP.GT.U32.AND UP0, UPT, UR43, 0x3, !UP0 ;  /* 0x000000032b00788c */ /* 0x000fe4000c704070 */
[----:B------:R-:W-:Y:S02]  /*4a10*/  ULOP3.LUT UR42, UR42, 0x3, URZ, 0xc0, !UPT ;  /* 0x000000032a2a7892 */ /* 0x000fe4000f8ec03f */
[----:B------:R-:W-:-:S04]  /*4a20*/  USEL UR4, URZ, 0x1, !UP0 ;  /* 0x000000013f047887 */ /* 0x000fc8000c000000 */
[----:B------:R-:W-:Y:S01]  /*4a30*/  ULOP3.LUT UR40, UR4, UR40, UR5, 0x96, !UPT ;  /* 0x0000002804287292 */ /* 0x000fe2000f8e9605 */
[----:B------:R-:W-:Y:S11]  /*4a40*/  @P0 BRA `(.L_x_94) ;  /* 0xffffffc400dc0947 */ /* 0x000ff6000383ffff */
[----:B------:R-:W-:Y:S05]  /*4a50*/  EXIT ;  /* 0x000000000000794d */ /* 0x000fea0003800000 */
.L_x_3:
        /* <DEDUP_REMOVED lines=26> */
.L_x_96:
[--C-:B------:R-:W-:Y:S01]  /*4c00*/  SHF.R.U64 R14, R12, R20, R13.reuse ;  /* 0x000000140c0e7219 */ /* 0x100fe2000000120d */
[----:B------:R-:W0:Y:S01]  /*4c10*/  LDC R24, c[0x0][0x618] ;  /* 0x00018600ff187b82 */ /* 0x000e220000000800 */
[----:B------:R-:W-:Y:S01]  /*4c20*/  I2FP.F32.U32 R8, R6 ;  /* 0x0000000600087245 */ /* 0x000fe20000201000 */
[----:B------:R-:W-:Y:S01]  /*4c30*/  ULDC UR4, c[0x0][0x150] ;  /* 0x0000540000047ab9 */ /* 0x000fe20000000800 */
[----:B------:R-:W-:Y:S02]  /*4c40*/  SHF.R.U32.HI R7, RZ, R20, R13 ;  /* 0x00000014ff077219 */ /* 0x000fe4000001160d */
[----:B------:R-:W-:Y:S01]  /*4c50*/  IADD3 R11, P0, RZ, -R14, RZ ;  /* 0x8000000eff0b7210 */ /* 0x000fe20007f1e0ff */
[----:B------:R-:W-:Y:S01]  /*4c60*/  FMUL R13, R8, UR4 ;  /* 0x00000004080d7c20 */ /* 0x000fe20008400000 */
[----:B------:R-:W-:Y:S01]  /*4c70*/  ULDC UR4, c[0x0][0x154] ;  /* 0x0000550000047ab9 */ /* 0x000fe20000000800 */
[----:B------:R-:W1:Y:S02]  /*4c80*/  LDC.64 R26, c[0x0][0x640] ;  /* 0x00019000ff1a7b82 */ /* 0x000e640000000a00 */
[----:B------:R-:W-:-:S02]  /*4c90*/  IMAD.X R7, RZ, RZ, ~R7, P0 ;  /* 0x000000ffff077224 */ /* 0x000fc400000e0e07 */
[----:B------:R-:W2:Y:S01]  /*4ca0*/  F2I.U32.TRUNC.NTZ R13, R13 ;  /* 0x0000000d000d7305 */ /* 0x000ea2000020f000 */
[----:B------:R-:W-:-:S03]  /*4cb0*/  IMAD.WIDE.U32 R8, R11, R22, R16 ;  /* 0x000000160b087225 */ /* 0x000fc600078e0010 */
[----:B------:R-:W3:Y:S01]  /*4cc0*/  LDC R15, c[0x0][0x144] ;  /* 0x00005100ff0f7b82 */ /* 0x000ee20000000800 */
[----:B------:R-:W-:-:S04]  /*4cd0*/  IMAD R10, R7, R22, RZ ;  /* 0x00000016070a7224 */ /* 0x000fc800078e02ff */
[----:B------:R-:W-:Y:S02]  /*4ce0*/  IMAD R7, R11, R23, R10 ;  /* 0x000000170b077224 */ /* 0x000fe400078e020a */
[----:B------:R-:W-:Y:S01]  /*4cf0*/  IMAD.MOV.U32 R10, RZ, RZ, -0x1 ;  /* 0xffffffffff0a7424 */ /* 0x000fe200078e00ff */
[----:B------:R-:W4:Y:S01]  /*4d00*/  LDC R20, c[0x0][0x608] ;  /* 0x00018200ff147b82 */ /* 0x000f220000000800 */
[----:B------:R-:W-:Y:S01]  /*4d10*/  IMAD.IADD R7, R9, 0x1, R7 ;  /* 0x0000000109077824 */ /* 0x000fe200078e0207 */
[----:B------:R-:W-:-:S04]  /*4d20*/  I2FP.F32.U32 R9, R3 ;  /* 0x0000000300097245 */ /* 0x000fc80000201000 */
[-C--:B0-----:R-:W-:Y:S01]  /*4d30*/  SHF.R.U64 R12, R8, R24.reuse, R7 ;  /* 0x00000018080c7219 */ /* 0x081fe20000001207 */
[----:B--2---:R-:W-:Y:S01]  /*4d40*/  IMAD.MOV R8, RZ, RZ, -R13 ;  /* 0x000000ffff087224 */ /* 0x004fe200078e0a0d */
[----:B------:R-:W0:Y:S01]  /*4d50*/  LDC R11, c[0x0][0x658] ;  /* 0x00019600ff0b7b82 */ /* 0x000e220000000800 */
[----:B-1----:R-:W-:Y:S01]  /*4d60*/  ISETP.NE.U32.AND P0, PT, R26, RZ, PT ;  /* 0x000000ff1a00720c */ /* 0x002fe20003f05070 */
[----:B------:R-:W-:Y:S01]  /*4d70*/  FMUL R9, R9, UR4 ;  /* 0x0000000409097c20 */ /* 0x000fe20008400000 */
[----:B------:R-:W-:Y:S02]  /*4d80*/  SHF.R.U32.HI R7, RZ, R24, R7 ;  /* 0x00000018ff077219 */ /* 0x000fe40000011607 */
[----:B------:R-:W-:-:S03]  /*4d90*/  ISETP.NE.AND.EX P0, PT, R27, RZ, PT, P0 ;  /* 0x000000ff1b00720c */ /* 0x000fc60003f05300 */
[----:B------:R-:W1:Y:S01]  /*4da0*/  LDC R22, c[0x0][0x148] ;  /* 0x00005200ff167b82 */ /* 0x000e620000000800 */
[----:B---3--:R-:W-:Y:S02]  /*4db0*/  IMAD R23, R15, R8, R6 ;  /* 0x000000080f177224 */ /* 0x008fe400078e0206 */
[----:B------:R-:W-:-:S05]  /*4dc0*/  IMAD.MOV.U32 R8, RZ, RZ, 0x1 ;  /* 0x00000001ff087424 */ /* 0x000fca00078e00ff */
[----:B------:R-:W2:Y:S01]  /*4dd0*/  LDC R21, c[0x0][0x600] ;  /* 0x00018000ff157b82 */ /* 0x000ea20000000800 */
[-CC-:B----4-:R-:W-:Y:S02]  /*4de0*/  SHF.R.U64 R15, R12, R20.reuse, R7.reuse ;  /* 0x000000140c0f7219 */ /* 0x190fe40000001207 */
[----:B------:R-:W-:Y:S02]  /*4df0*/  SHF.R.U32.HI R6, RZ, R20, R7 ;  /* 0x00000014ff067219 */ /* 0x000fe40000011607 */
[----:B------:R3:W4:Y:S03]  /*4e00*/  F2I.U32.TRUNC.NTZ R20, R9 ;  /* 0x0000000900147305 */ /* 0x000726000020f000 */
[----:B------:R-:W1:Y:S01]  /*4e10*/  LDC R25, c[0x0][0x648] ;  /* 0x00019200ff197b82 */ /* 0x000e620000000800 */
[-C--:B0-----:R-:W-:Y:S02]  /*4e20*/  SHF.R.U64 R19, R15, R11.reuse, R6 ;  /* 0x0000000b0f137219 */ /* 0x081fe40000001206 */
[----:B------:R-:W-:-:S02]  /*4e30*/  SHF.L.U32 R10, R10, R11, RZ ;  /* 0x0000000b0a0a7219 */ /* 0x000fc400000006ff */
[-C--:B------:R-:W-:Y:S01]  /*4e40*/  SHF.R.U32.HI R7, RZ, R11.reuse, R6 ;  /* 0x0000000bff077219 */ /* 0x080fe20000011606 */
[----:B------:R-:W-:Y:S01]  /*4e50*/  IMAD.MOV.U32 R6, RZ, RZ, R19 ;  /* 0x000000ffff067224 */ /* 0x000fe200078e0013 */
[----:B------:R-:W-:Y:S01]  /*4e60*/  SHF.L.U32 R24, R8, R11, RZ ;  /* 0x0000000b08187219 */ /* 0x000fe200000006ff */
[----:B------:R-:W0:Y:S01]  /*4e70*/  LDC R28, c[0x0][0x638] ;  /* 0x00018e00ff1c7b82 */ /* 0x000e220000000800 */
[----:B------:R-:W-:-:S07]  /*4e80*/  LOP3.LUT R30, RZ, R10, RZ, 0x33, !PT ;  /* 0x0000000aff1e7212 */ /* 0x000fce00078e33ff */
[----:B------:R-:W0:Y:S01]  /*4e90*/  LDC R29, c[0x0][0x610] ;  /* 0x00018400ff1d7b82 */ /* 0x000e220000000800 */
[----:B---34-:R-:W-:Y:S05]  /*4ea0*/  @!P0 BRA `(.L_x_97) ;  /* 0x0000000000288947 */ /* 0x018fea0003800000 */
[----:B------:R-:W3:Y:S02]  /*4eb0*/  LDC R6, c[0x0][0x64c] ;  /* 0x00019300ff067b82 */ /* 0x000ee40000000800 */
[----:B---3--:R-:W-:-:S05]  /*4ec0*/  IADD3 R11, P0, R19, R6, RZ ;  /* 0x00000006130b7210 */ /* 0x008fca0007f1e0ff */
        /* <DEDUP_REMOVED lines=8> */
.L_x_97:
[----:B------:R-:W-:Y:S01]  /*4f50*/  ISETP.NE.AND P0, PT, R2, 0x1, PT ;  /* 0x000000010200780c */ /* 0x000fe20003f05270 */
[----:B--2---:R-:W-:Y:S01]  /*4f60*/  VIADD R9, R21, 0xffffffff ;  /* 0xffffffff15097836 */ /* 0x004fe20000000000 */
[----:B-1----:R-:W-:Y:S01]  /*4f70*/  SHF.R.U64 R7, R6, R25, R7 ;  /* 0x0000001906077219 */ /* 0x002fe20000001207 */
[----:B------:R-:W-:Y:S01]  /*4f80*/  IMAD.MOV R20, RZ, RZ, -R20 ;  /* 0x000000ffff147224 */ /* 0x000fe200078e0a14 */
[----:B------:R-:W-:Y:S02]  /*4f90*/  LOP3.LUT R6, R15, R30, RZ, 0xc0, !PT ;  /* 0x0000001e0f067212 */ /* 0x000fe400078ec0ff */
[----:B------:R-:W-:Y:S01]  /*4fa0*/  LOP3.LUT R12, R12, R9, RZ, 0xc0, !PT ;  /* 0x000000090c0c7212 */ /* 0x000fe200078ec0ff */
[----:B------:R-:W-:Y:S02]  /*4fb0*/  IMAD.MOV R8, RZ, RZ, -R7 ;  /* 0x000000ffff087224 */ /* 0x000fe400078e0a07 */
[----:B------:R-:W-:Y:S02]  /*4fc0*/  IMAD R6, R24, R7, R6 ;  /* 0x0000000718067224 */ /* 0x000fe400078e0206 */
[----:B------:R-:W-:-:S02]  /*4fd0*/  IMAD.MOV.U32 R9, RZ, RZ, 0x1 ;  /* 0x00000001ff097424 */ /* 0x000fc400078e00ff */
[----:B------:R-:W-:Y:S02]  /*4fe0*/  @P0 IMAD R23, R22, R20, R3 ;  /* 0x0000001416170224 */ /* 0x000fe400078e0203 */
[----:B0-----:R-:W-:Y:S02]  /*4ff0*/  IMAD R3, R8, R28, R19 ;  /* 0x0000001c08037224 */ /* 0x001fe400078e0213 */
[----:B------:R-:W-:Y:S02]  /*5000*/  IMAD R13, R6, R29, R23 ;  /* 0x0000001d060d7224 */ /* 0x000fe400078e0217 */
[----:B------:R-:W-:Y:S02]  /*5010*/  IMAD R6, R3, R21, R12 ;  /* 0x0000001503067224 */ /* 0x000fe400078e020c */
[----:B------:R-:W-:-:S03]  /*5020*/  IMAD.MOV.U32 R8, RZ, RZ, R14 ;  /* 0x000000ffff087224 */ /* 0x000fc600078e000e */
[----:B------:R-:W-:Y:S02]  /*5030*/  SEL R20, R6, R13, !P0 ;  /* 0x0000000d06147207 */ /* 0x000fe40004000000 */
[----:B------:R-:W-:-:S07]  /*5040*/  SEL R13, R13, R6, !P0 ;  /* 0x000000060d0d7207 */ /* 0x000fce0004000000 */
.L_x_95:
[----:B------:R-:W-:-:S08]  /*5050*/  NOP ;  /* 0x0000000000007918 */ /* 0x000fd00000000000 */
[----:B------:R-:W0:-:S00]  /*5060*/  USETMAXREG.DEALLOC.CTAPOOL 0x28 ;  /* 0x00000028000079c8 */ /* 0x000e0000080e0500 */
[----:B0-----:R-:W-:-:S13]  /*5070*/  ISETP.NE.AND P0, PT, R0, RZ, PT ;  /* 0x000000ff0000720c */ /* 0x001fda0003f05270 */
[----:B------:R-:W-:Y:S05]  /*5080*/  @P0 EXIT ;  /* 0x000000000000094d */ /* 0x000fea0003800000 */
[----:B------:R-:W-:Y:S01]  /*5090*/  LOP3.LUT P0, RZ, R9, 0xff, RZ, 0xc0, !PT ;  /* 0x000000ff09ff7812 */ /* 0x000fe2000780c0ff */
[----:B------:R-:W-:Y:S02]  /*50a0*/  IMAD.MOV.U32 R0, RZ, RZ, 0x1 ;  /* 0x00000001ff007424 */ /* 0x000fe400078e00ff */
[----:B------:R-:W-:-:S10]  /*50b0*/  IMAD.MOV.U32 R3, RZ, RZ, RZ ;  /* 0x000000ffff037224 */ /* 0x000fd400078e00ff */
[----:B------:R-:W-:Y:S05]  /*50c0*/  @!P0 BRA `(.L_x_98) ;  /* 0x0000000c004c8947 */ /* 0x000fea0003800000 */
[----:B------:R-:W0:Y:S01]  /*50d0*/  LDC R0, c[0x0][0x28c] ;  /* 0x0000a300ff007b82 */ /* 0x000e220000000800 */
[----:B------:R-:W-:Y:S01]  /*50e0*/  LOP3.LUT P0, RZ, R4, 0x1f, RZ, 0xc0, !PT ;  /* 0x0000001f04ff7812 */ /* 0x000fe2000780c0ff */
[----:B------:R-:W-:Y:S01]  /*50f0*/  ULDC UR5, c[0x0][0x658] ;  /* 0x0001960000057ab9 */ /* 0x000fe20000000800 */
[----:B------:R-:W-:Y:S01]  /*5100*/  UMOV UR6, 0xffffffff ;  /* 0xffffffff00067882 */ /* 0x000fe20000000000 */
[----:B------:R-:W-:Y:S01]  /*5110*/  BSSY B0, `(.L_x_98) ;  /* 0x00000ce000007945 */ /* 0x000fe20003800000 */
[----:B------:R-:W-:Y:S01]  /*5120*/  USHF.L.U32 UR6, UR6, UR5, URZ ;  /* 0x0000000506067299 */ /* 0x000fe2000800063f */
[C---:B------:R-:W-:Y:S01]  /*5130*/  ISETP.NE.AND P2, PT, R5.reuse, RZ, PT ;  /* 0x000000ff0500720c */ /* 0x040fe20003f45270 */
[----:B------:R-:W-:Y:S01]  /*5140*/  IMAD.MOV.U32 R11, RZ, RZ, 0x1 ;  /* 0x00000001ff0b7424 */ /* 0x000fe200078e00ff */
[----:B------:R-:W-:Y:S01]  /*5150*/  ISETP.NE.OR P0, PT, R5, RZ, !P0 ;  /* 0x000000ff0500720c */ /* 0x000fe20004705670 */
[----:B------:R-:W-:Y:S01]  /*5160*/  ULDC UR4, c[0x0][0x600] ;  /* 0x0001800000047ab9 */ /* 0x000fe20000000800 */
[----:B------:R-:W-:Y:S01]  /*5170*/  LOP3.LUT R19, R18, 0x2, RZ, 0xfc, !PT ;  /* 0x0000000212137812 */ /* 0x000fe200078efcff */
[----:B------:R-:W-:Y:S01]  /*5180*/  UMOV UR7, 0x1 ;  /* 0x0000000100077882 */ /* 0x000fe20000000000 */
[----:B------:R-:W-:-:S02]  /*5190*/  UIADD3 UR4, UR4, -0x1, URZ ;  /* 0xffffffff04047890 */ /* 0x000fc4000fffe03f */
[----:B------:R-:W-:Y:S02]  /*51a0*/  USHF.L.U32 UR5, UR7, UR5, URZ ;  /* 0x0000000507057299 */ /* 0x000fe4000800063f */
[----:B------:R-:W-:Y:S01]  /*51b0*/  ULOP3.LUT UR13, URZ, UR6, URZ, 0x33, !UPT ;  /* 0x000000063f0d7292 */ /* 0x000fe2000f8e333f */
[----:B------:R-:W-:Y:S01]  /*51c0*/  ULDC.64 UR22, c[0x0][0x198] ;  /* 0x0000660000167ab9 */ /* 0x000fe20000000a00 */
[----:B0-----:R-:W-:-:S05]  /*51d0*/  VIADD R0, R0, 0x7f ;  /* 0x0000007f00007836 */ /* 0x001fca0000000000 */
[----:B------:R-:W-:-:S04]  /*51e0*/  SHF.R.S32.HI R3, RZ, 0x1f, R0 ;  /* 0x0000001fff037819 */ /* 0x000fc80000011400 */
[----:B------:R-:W-:Y:S01]  /*51f0*/  LEA.HI R3, R3, R0, RZ, 0x7 ;  /* 0x0000000003037211 */ /* 0x000fe200078f38ff */
[----:B------:R-:W-:-:S03]  /*5200*/  IMAD.MOV.U32 R0, RZ, RZ, 0x1 ;  /* 0x00000001ff007424 */ /* 0x000fc600078e00ff */
[----:B------:R-:W-:Y:S01]  /*5210*/  SHF.R.S32.HI R12, RZ, 0x7, R3 ;  /* 0x00000007ff0c7819 */ /* 0x000fe20000011403 */
[----:B------:R-:W-:-:S04]  /*5220*/  IMAD.MOV.U32 R3, RZ, RZ, RZ ;  /* 0x000000ffff037224 */ /* 0x000fc800078e00ff */
[----:B------:R-:W-:-:S07]  /*5230*/  VIADD R10, R12, 0x1 ;  /* 0x000000010c0a7836 */ /* 0x000fce0000000000 */
.L_x_110:
[----:B------:R-:W-:-:S03]  /*5240*/  UMOV UR6, 0xffffffff ;  /* 0xffffffff00067882 */ /* 0x000fc60000000000 */
[----:B------:R-:W-:Y:S05]  /*5250*/  BRA.DIV UR6, `(.L_x_99) ;  /* 0x0000000e06d47947 */ /* 0x000fea000b800000 */
[----:B------:R-:W-:-:S13]  /*5260*/  ELECT P6, URZ, PT ;  /* 0x00000000003f782f */ /* 0x000fda00038c0000 */
.L_x_121:
[----:B------:R-:W0:Y:S01]  /*5270*/  LDC R4, c[0x0][0x28c] ;  /* 0x0000a300ff047b82 */ /* 0x000e220000000800 */
[----:B------:R-:W-:Y:S01]  /*5280*/  BSSY B1, `(.L_x_100) ;  /* 0x0000043000017945 */ /* 0x000fe20003800000 */
[----:B0-----:R-:W-:-:S13]  /*5290*/  ISETP.LT.OR P6, PT, R4, 0x1, !P6 ;  /* 0x000000010400780c */ /* 0x001fda00077c1670 */
[----:B------:R-:W-:Y:S05]  /*52a0*/  @P6 BRA `(.L_x_101) ;  /* 0x0000000400006947 */ /* 0x000fea0003800000 */
[----:B------:R-:W-:Y:S02]  /*52b0*/  IMAD.SHL.U32 R13, R13, 0x80, RZ ;  /* 0x000000800d0d7824 */ /* 0x000fe400078e00ff */
[----:B------:R-:W-:Y:S02]  /*52c0*/  IMAD.SHL.U32 R20, R20, 0x40, RZ ;  /* 0x0000004014147824 */ /* 0x000fe400078e00ff */
[----:B------:R-:W-:Y:S02]  /*52d0*/  IMAD.MOV.U32 R21, RZ, RZ, RZ ;  /* 0x000000ffff157224 */ /* 0x000fe400078e00ff */
[----:B------:R-:W-:Y:S02]  /*52e0*/  IMAD.MOV.U32 R4, RZ, RZ, R10 ;  /* 0x000000ffff047224 */ /* 0x000fe400078e000a */
[----:B------:R-:W-:Y:S02]  /*52f0*/  IMAD.MOV.U32 R5, RZ, RZ, R0 ;  /* 0x000000ffff057224 */ /* 0x000fe400078e0000 */
[----:B------:R-:W-:-:S07]  /*5300*/  IMAD.MOV.U32 R6, RZ, RZ, R3 ;  /* 0x000000ffff067224 */ /* 0x000fce00078e0003 */
.L_x_105:
[----:B------:R-:W0:Y:S01]  /*5310*/  S2R R14, SR_CgaCtaId ;  /* 0x00000000000e7919 */ /* 0x000e220000008800 */
[----:B------:R-:W-:Y:S01]  /*5320*/  MOV R7, 0x400 ;  /* 0x0000040000077802 */ /* 0x000fe20000000f00 */
[----:B------:R-:W1:Y:S03]  /*5330*/  @!P2 LDC R9, c[0x0][0x500] ;  /* 0x00014000ff09ab82 */ /* 0x000e660000000800 */
[----:B0-----:R-:W-:Y:S02]  /*5340*/  LEA R15, R14, R7, 0x18 ;  /* 0x000000070e0f7211 */ /* 0x001fe400078ec0ff */
[----:B------:R-:W-:-:S03]  /*5350*/  SHF.L.U32 R7, R5, 0x1f, RZ ;  /* 0x0000001f05077819 */ /* 0x000fc600000006ff */
[----:B------:R-:W-:-:S04]  /*5360*/  IMAD R14, R6, 0x8, R15 ;  /* 0x00000008060e7824 */ /* 0x000fc800078e020f */
[----:B------:R-:W0:Y:S02]  /*5370*/  SYNCS.PHASECHK.TRANS64.TRYWAIT P1, [R14+URZ+0x20], R7 ;  /* 0x000020070e0075a7 */ /* 0x000e24000802017f */
[----:B01----:R-:W-:Y:S05]  /*5380*/  @!P1 BRA `(.L_x_102) ;  /* 0x0000000c00a89947 */ /* 0x003fea0003800000 */
.L_x_122:
[----:B0-----:R-:W-:Y:S01]  /*5390*/  PRMT R7, R19, 0x9910, RZ ;  /* 0x0000991013077816 */ /* 0x001fe200000000ff */
[----:B------:R0:W-:Y:S03]  /*53a0*/  @!P2 SYNCS.ARRIVE.TRANS64 RZ, [R14+URZ], R9 ;  /* 0x000000090effa9a7 */ /* 0x0001e6000800003f */
[----:B------:R-:W-:-:S13]  /*53b0*/  ISETP.NE.AND P1, PT, R7, 0x2, PT ;  /* 0x000000020700780c */ /* 0x000fda0003f25270 */
[----:B0-----:R-:W-:Y:S05]  /*53c0*/  @P1 BRA `(.L_x_103) ;  /* 0x0000000000041947 */ /* 0x001fea0003800000 */
[----:B------:R-:W-:Y:S01]  /*53d0*/  BPT.TRAP 0x1 ;  /* 0x000000040000795c */ /* 0x000fe20000300000 */
.L_x_103:
[----:B------:R-:W-:Y:S05]  /*53e0*/  @P0 BRA `(.L_x_104) ;  /* 0x0000000000040947 */ /* 0x000fea0003800000 */
[----:B------:R-:W-:Y:S01]  /*53f0*/  BPT.TRAP 0x1 ;  /* 0x000000040000795c */ /* 0x000fe20000300000 */
.L_x_104:
[C-C-:B------:R-:W-:Y:S01]  /*5400*/  IMAD R7, R6.reuse, 0x8000, R15.reuse ;  /* 0x0000800006077824 */ /* 0x140fe200078e020f */
[----:B------:R-:W-:Y:S01]  /*5410*/  R2UR UR34, R21 ;  /* 0x00000000152272ca */ /* 0x000fe200000e0000 */
[----:B------:R-:W-:Y:S01]  /*5420*/  IMAD R15, R6, 0x4000, R15 ;  /* 0x00004000060f7824 */ /* 0x000fe200078e020f */
[----:B------:R-:W-:Y:S01]  /*5430*/  R2UR UR33, R14 ;  /* 0x000000000e2172ca */ /* 0x000fe200000e0000 */
[----:B------:R-:W-:Y:S01]  /*5440*/  VIADD R4, R4, 0xffffffff ;  /* 0xffffffff04047836 */ /* 0x000fe20000000000 */
[----:B------:R-:W-:Y:S01]  /*5450*/  R2UR UR24, R7 ;  /* 0x00000000071872ca */ /* 0x000fe200000e0000 */
[----:B------:R-:W-:Y:S01]  /*5460*/  UIADD3 UR6, UP0, UR22, 0xf0, URZ ;  /* 0x000000f016067890 */ /* 0x000fe2000ff1e03f */
[----:B------:R-:W-:Y:S01]  /*5470*/  R2UR UR8, R15 ;  /* 0x000000000f0872ca */ /* 0x000fe200000e0000 */
[----:B------:R-:W-:Y:S01]  /*5480*/  UIADD3 UR30, UP1, UR22, 0x1f0, URZ ;  /* 0x000001f0161e7890 */ /* 0x000fe2000ff3e03f */
[----:B------:R-:W-:Y:S01]  /*5490*/  R2UR UR36, R8 ;  /* 0x00000000082472ca */ /* 0x000fe200000e0000 */
[----:B------:R-:W-:Y:S01]  /*54a0*/  UIADD3.X UR7, URZ, UR23, URZ, UP0, !UPT ;  /* 0x000000173f077290 */ /* 0x000fe200087fe43f */
[----:B------:R-:W-:Y:S01]  /*54b0*/  R2UR UR35, R13 ;  /* 0x000000000d2372ca */ /* 0x000fe200000e0000 */
[----:B------:R-:W-:Y:S01]  /*54c0*/  UIADD3.X UR31, URZ, UR23, URZ, UP1, !UPT ;  /* 0x000000173f1f7290 */ /* 0x000fe20008ffe43f */
[----:B------:R-:W-:Y:S01]  /*54d0*/  R2UR UR19, R20 ;  /* 0x00000000141372ca */ /* 0x000fe200000e0000 */
[----:B------:R-:W-:Y:S01]  /*54e0*/  UIADD3 UR26, UR34, 0x40, URZ ;  /* 0x00000040221a7890 */ /* 0x000fe2000fffe03f */
[----:B------:R-:W-:Y:S01]  /*54f0*/  ISETP.GT.AND P3, PT, R4, 0x1, PT ;  /* 0x000000010400780c */ /* 0x000fe20003f64270 */
[----:B------:R-:W-:Y:S01]  /*5500*/  VIADD R6, R6, 0x1 ;  /* 0x0000000106067836 */ /* 0x000fe20000000000 */
[----:B------:R-:W-:Y:S01]  /*5510*/  UMOV UR14, 0x0 ;  /* 0x00000000000e7882 */ /* 0x000fe20000000000 */
[----:B------:R-:W-:Y:S01]  /*5520*/  UIADD3 UR32, UR24, 0x100, URZ ;  /* 0x0000010018207890 */ /* 0x000fe2000fffe03f */
[----:B------:R-:W-:Y:S01]  /*5530*/  VIADD R21, R21, 0x80 ;  /* 0x0000008015157836 */ /* 0x000fe20000000000 */
[----:B------:R-:W-:Y:S01]  /*5540*/  UIADD3 UR24, UR24, 0x4100, URZ ;  /* 0x0000410018187890 */ /* 0x000fe2000fffe03f */
[----:B------:R-:W-:Y:S01]  /*5550*/  ISETP.NE.AND P1, PT, R6, 0x4, PT ;  /* 0x000000040600780c */ /* 0x000fe20003f25270 */
[----:B------:R-:W-:-:S02]  /*5560*/  UIADD3 UR16, UR8, 0x20100, URZ ;  /* 0x0002010008107890 */ /* 0x000fc4000fffe03f */
[----:B------:R-:W-:Y:S01]  /*5570*/  UIADD3 UR8, UR8, 0x22100, URZ ;  /* 0x0002210008087890 */ /* 0x000fe2000fffe03f */
[----:B------:R-:W-:Y:S01]  /*5580*/  SEL R14, RZ, 0x1, P1 ;  /* 0x00000001ff0e7807 */ /* 0x000fe20000800000 */
[----:B------:R-:W-:Y:S01]  /*5590*/  UMOV UR15, 0x10000000 ;  /* 0x10000000000f7882 */ /* 0x000fe20000000000 */
[----:B------:R-:W-:Y:S01]  /*55a0*/  UMOV UR25, UR33 ;  /* 0x0000002100197c82 */ /* 0x000fe20008000000 */
[----:B------:R-:W-:Y:S01]  /*55b0*/  UMOV UR28, UR36 ;  /* 0x00000024001c7c82 */ /* 0x000fe20008000000 */
[----:B------:R-:W-:Y:S01]  /*55c0*/  UMOV UR27, UR35 ;  /* 0x00000023001b7c82 */ /* 0x000fe20008000000 */
[----:B------:R-:W-:Y:S01]  /*55d0*/  UMOV UR17, UR33 ;  /* 0x0000002100117c82 */ /* 0x000fe20008000000 */
[----:B------:R-:W-:Y:S01]  /*55e0*/  UMOV UR18, UR34 ;  /* 0x0000002200127c82 */ /* 0x000fe20008000000 */
[----:B------:R-:W-:Y:S01]  /*55f0*/  UMOV UR20, UR36 ;  /* 0x0000002400147c82 */ /* 0x000fe20008000000 */
[----:B------:R0:W-:Y:S01]  /*5600*/  UTMALDG.3D [UR32], [UR6], desc[UR14] ;  /* 0x00000e20060075b4 */ /* 0x0001e20008011000 */
[----:B------:R-:W-:Y:S01]  /*5610*/  UMOV UR9, UR33 ;  /* 0x0000002100097c82 */ /* 0x000fe20008000000 */
[----:B------:R-:W-:Y:S01]  /*5620*/  UMOV UR11, UR19 ;  /* 0x00000013000b7c82 */ /* 0x000fe20008000000 */
[----:B------:R-:W-:Y:S01]  /*5630*/  UMOV UR12, UR36 ;  /* 0x00000024000c7c82 */ /* 0x000fe20008000000 */
[----:B------:R-:W-:Y:S01]  /*5640*/  UMOV UR10, UR26 ;  /* 0x0000001a000a7c82 */ /* 0x000fe20008000000 */
[----:B------:R-:W-:-:S02]  /*5650*/  LOP3.LUT R5, R5, R14, RZ, 0x3c, !PT ;  /* 0x0000000e05057212 */ /* 0x000fc400078e3cff */
[----:B------:R-:W-:Y:S01]  /*5660*/  SEL R6, R6, RZ, P1 ;  /* 0x000000ff06067207 */ /* 0x000fe20000800000 */
[----:B------:R0:W-:Y:S01]  /*5670*/  UTMALDG.3D [UR24], [UR6], desc[UR14] ;  /* 0x00000e18060075b4 */ /* 0x0001e20008011000 */
[----:B------:R0:W-:Y:S01]  /*5680*/  UTMALDG.3D [UR16], [UR30], desc[UR14] ;  /* 0x00000e101e0075b4 */ /* 0x0001e20008011000 */
[----:B------:R0:W-:Y:S02]  /*5690*/  UTMALDG.3D [UR8], [UR30], desc[UR14] ;  /* 0x00000e081e0075b4 */ /* 0x0001e40008011000 */
[----:B0-----:R-:W-:Y:S05]  /*56a0*/  @P3 BRA `(.L_x_105) ;  /* 0xfffffffc00183947 */ /* 0x001fea000383ffff */
.L_x_101:
[----:B------:R-:W-:Y:S05]  /*56b0*/  BSYNC B1 ;  /* 0x0000000000017941 */ /* 0x000fea0003800000 */
.L_x_100:
[----:B------:R-:W-:Y:S01]  /*56c0*/  LOP3.LUT P3, RZ, R11, 0xff, RZ, 0xc0, !PT ;  /* 0x000000ff0bff7812 */ /* 0x000fe2000786c0ff */
[----:B------:R-:W-:Y:S01]  /*56d0*/  IMAD.IADD R3, R12, 0x1, R3 ;  /* 0x000000010c037824 */ /* 0x000fe200078e0203 */
[----:B------:R-:W-:Y:S01]  /*56e0*/  IADD3 R16, P4, R16, UR38, RZ ;  /* 0x0000002610107c10 */ /* 0x000fe2000ff9e0ff */
[----:B------:R-:W-:Y:S01]  /*56f0*/  ULDC.64 UR6, c[0x0][0x650] ;  /* 0x0001940000067ab9 */ /* 0x000fe20000000a00 */
[----:B------:R-:W-:Y:S01]  /*5700*/  BSSY B1, `(.L_x_106) ;  /* 0x000006c000017945 */ /* 0x000fe20003800000 */
[----:B------:R-:W-:Y:S01]  /*5710*/  IMAD.MOV.U32 R13, RZ, RZ, -0x1 ;  /* 0xffffffffff0d7424 */ /* 0x000fe200078e00ff */
[----:B------:R-:W-:Y:S01]  /*5720*/  ISETP.GT.U32.AND P1, PT, R3, 0x3, PT ;  /* 0x000000030300780c */ /* 0x000fe20003f24070 */
[----:B------:R-:W-:Y:S01]  /*5730*/  IMAD.MOV.U32 R20, RZ, RZ, -0x1 ;  /* 0xffffffffff147424 */ /* 0x000fe200078e00ff */
[----:B------:R-:W-:Y:S01]  /*5740*/  SHF.R.U32.HI R4, RZ, 0x2, R3 ;  /* 0x00000002ff047819 */ /* 0x000fe20000011603 */
[----:B------:R-:W-:Y:S01]  /*5750*/  IMAD.MOV.U32 R8, RZ, RZ, -0x1 ;  /* 0xffffffffff087424 */ /* 0x000fe200078e00ff */
[----:B------:R-:W-:-:S02]  /*5760*/  ISETP.LT.U32.AND P1, PT, R12, 0x4, P1 ;  /* 0x000000040c00780c */ /* 0x000fc40000f21070 */
[----:B------:R-:W-:Y:S01]  /*5770*/  IADD3.X R17, R17, UR41, RZ, P4, !PT ;  /* 0x0000002911117c10 */ /* 0x000fe2000a7fe4ff */
[----:B------:R-:W0:Y:S01]  /*5780*/  @P3 S2R R6, SR_CgaCtaId ;  /* 0x0000000000063919 */ /* 0x000e220000008800 */
[----:B------:R-:W-:Y:S02]  /*5790*/  @P3 MOV R5, 0x400 ;  /* 0x0000040000053802 */ /* 0x000fe40000000f00 */
[----:B------:R-:W-:Y:S02]  /*57a0*/  ISETP.GE.U32.AND P4, PT, R16, UR6, PT ;  /* 0x0000000610007c0c */ /* 0x000fe4000bf86070 */
[----:B------:R-:W-:Y:S02]  /*57b0*/  LOP3.LUT R4, R4, 0x1, RZ, 0xc0, !PT ;  /* 0x0000000104047812 */ /* 0x000fe400078ec0ff */
[----:B------:R-:W-:Y:S02]  /*57c0*/  LOP3.LUT R3, R3, 0x3, RZ, 0xc0, !PT ;  /* 0x0000000303037812 */ /* 0x000fe400078ec0ff */
[----:B------:R-:W-:-:S02]  /*57d0*/  PRMT R11, RZ, 0x7610, R11 ;  /* 0x00007610ff0b7816 */ /* 0x000fc4000000000b */
[----:B0-----:R-:W-:-:S04]  /*57e0*/  @P3 LEA R5, R6, R5, 0x18 ;  /* 0x0000000506053211 */ /* 0x001fc800078ec0ff */
[----:B------:R0:W-:Y:S01]  /*57f0*/  @P3 SYNCS.ARRIVE.TRANS64.A1T0 RZ, [R5+URZ+0x58], RZ ;  /* 0x000058ff05ff39a7 */ /* 0x0001e2000810003f */
[----:B------:R-:W-:-:S04]  /*5800*/  ISETP.NE.U32.AND P3, PT, R4, 0x1, PT ;  /* 0x000000010400780c */ /* 0x000fc80003f65070 */
[----:B------:R-:W-:Y:S02]  /*5810*/  ISETP.GT.U32.AND P3, PT, R12, 0x3, !P3 ;  /* 0x000000030c00780c */ /* 0x000fe40005f64070 */
[----:B0-----:R-:W-:Y:S02]  /*5820*/  SEL R5, RZ, 0x1, !P1 ;  /* 0x00000001ff057807 */ /* 0x001fe40004800000 */
[----:B------:R-:W-:Y:S02]  /*5830*/  ISETP.GE.U32.AND.EX P1, PT, R17, UR7, PT, P4 ;  /* 0x0000000711007c0c */ /* 0x000fe4000bf26140 */
[----:B------:R-:W-:-:S04]  /*5840*/  SEL R4, RZ, 0x1, !P3 ;  /* 0x00000001ff047807 */ /* 0x000fc80005800000 */
[----:B------:R-:W-:Y:S02]  /*5850*/  LOP3.LUT R0, R4, R0, R5, 0x96, !PT ;  /* 0x0000000004007212 */ /* 0x000fe400078e9605 */
[----:B------:R-:W-:-:S05]  /*5860*/  PRMT R4, RZ, 0x7610, R4 ;  /* 0x00007610ff047816 */ /* 0x000fca0000000004 */
[----:B------:R-:W-:Y:S05]  /*5870*/  @P1 BRA `(.L_x_107) ;  /* 0x0000000400501947 */ /* 0x000fea0003800000 */
[----:B------:R-:W-:Y:S01]  /*5880*/  ULDC.64 UR6, c[0x0][0x628] ;  /* 0x00018a0000067ab9 */ /* 0x000fe20000000a00 */
[----:B------:R-:W0:Y:S01]  /*5890*/  S2R R14, SR_CTAID.X ;  /* 0x00000000000e7919 */ /* 0x000e220000002500 */
[----:B------:R-:W-:Y:S01]  /*58a0*/  ISETP.NE.U32.AND P1, PT, RZ, UR6, PT ;  /* 0x00000006ff007c0c */ /* 0x000fe2000bf25070 */
[----:B------:R-:W-:Y:S01]  /*58b0*/  ULDC UR9, c[0x0][0x630] ;  /* 0x00018c0000097ab9 */ /* 0x000fe20000000800 */
[----:B------:R-:W-:Y:S01]  /*58c0*/  IMAD.MOV.U32 R4, RZ, RZ, R16 ;  /* 0x000000ffff047224 */ /* 0x000fe200078e0010 */
[----:B------:R-:W1:Y:S01]  /*58d0*/  S2R R13, SR_CTAID.Y ;  /* 0x00000000000d7919 */ /* 0x000e620000002600 */
[----:B------:R-:W-:Y:S01]  /*58e0*/  ISETP.NE.AND.EX P1, PT, RZ, UR7, PT, P1 ;  /* 0x00000007ff007c0c */ /* 0x000fe2000bf25310 */
[----:B------:R-:W-:-:S12]  /*58f0*/  IMAD.MOV.U32 R5, RZ, RZ, R17 ;  /* 0x000000ffff057224 */ /* 0x000fd800078e0011 */
[----:B------:R-:W-:Y:S05]  /*5900*/  @!P1 BRA `(.L_x_108) ;  /* 0x0000000000289947 */ /* 0x000fea0003800000 */
[----:B------:R-:W-:Y:S02]  /*5910*/  ULDC UR8, c[0x0][0x634] ;  /* 0x00018d0000087ab9 */ /* 0x000fe40000000800 */
[----:B------:R-:W-:-:S05]  /*5920*/  IADD3 R9, P1, R16, UR8, RZ ;  /* 0x0000000810097c10 */ /* 0x000fca000ff3e0ff */
[----:B------:R-:W-:-:S04]  /*5930*/  IMAD.X R15, RZ, RZ, R17, P1 ;  /* 0x000000ffff0f7224 */ /* 0x000fc800008e0611 */
[----:B------:R-:W-:-:S04]  /*5940*/  IMAD.WIDE.U32 R6, R15, UR6, RZ ;  /* 0x000000060f067c25 */ /* 0x000fc8000f8e00ff */
[----:B------:R-:W-:-:S04]  /*5950*/  IMAD.WIDE.U32 R6, P1, R9, UR7, R6 ;  /* 0x0000000709067c25 */ /* 0x000fc8000f820006 */
[----:B------:R-:W-:-:S04]  /*5960*/  IMAD.WIDE.U32 R8, R9, UR6, RZ ;  /* 0x0000000609087c25 */ /* 0x000fc8000f8e00ff */
[----:B------:R-:W-:Y:S01]  /*5970*/  IMAD.X R5, RZ, RZ, RZ, P1 ;  /* 0x000000ffff057224 */ /* 0x000fe200008e06ff */
[----:B------:R-:W-:Y:S01]  /*5980*/  IADD3 RZ, P1, R9, R6, RZ ;  /* 0x0000000609ff7210 */ /* 0x000fe20007f3e0ff */
[----:B------:R-:W-:-:S04]  /*5990*/  IMAD.MOV.U32 R4, RZ, RZ, R7 ;  /* 0x000000ffff047224 */ /* 0x000fc800078e0007 */
[----:B------:R-:W-:-:S08]  /*59a0*/  IMAD.WIDE.U32.X R4, R15, UR7, R4, P1 ;  /* 0x000000070f047c25 */ /* 0x000fd000088e0404 */
.L_x_108:
[--C-:B------:R-:W-:Y:S01]  /*59b0*/  SHF.R.U64 R8, R4, UR9, R5.reuse ;  /* 0x0000000904087c19 */ /* 0x100fe20008001205 */
[----:B------:R-:W-:Y:S01]  /*59c0*/  ULDC.64 UR6, c[0x0][0x620] ;  /* 0x0001880000067ab9 */ /* 0x000fe20000000a00 */
[----:B------:R-:W-:Y:S01]  /*59d0*/  SHF.R.U32.HI R4, RZ, UR9, R5 ;  /* 0x00000009ff047c19 */ /* 0x000fe20008011605 */
[----:B------:R-:W2:Y:S01]  /*59e0*/  LDC R25, c[0x0][0x144] ;  /* 0x00005100ff197b82 */ /* 0x000ea20000000800 */
[----:B------:R-:W-:Y:S01]  /*59f0*/  IADD3 R7, P1, RZ, -R8, RZ ;  /* 0x80000008ff077210 */ /* 0x000fe20007f3e0ff */
[----:B------:R-:W-:Y:S01]  /*5a00*/  ULDC.64 UR10, c[0x0][0x640] ;  /* 0x00019000000a7ab9 */ /* 0x000fe20000000a00 */
[----:B0-----:R-:W-:Y:S01]  /*5a10*/  I2FP.F32.U32 R9, R14 ;  /* 0x0000000e00097245 */ /* 0x001fe20000201000 */
[----:B------:R-:W-:Y:S02]  /*5a20*/  ULDC UR8, c[0x0][0x608] ;  /* 0x0001820000087ab9 */ /* 0x000fe40000000800 */
[----:B------:R-:W-:Y:S01]  /*5a30*/  IMAD.X R4, RZ, RZ, ~R4, P1 ;  /* 0x000000ffff047224 */ /* 0x000fe200008e0e04 */
[----:B------:R-:W-:Y:S01]  /*5a40*/  ISETP.NE.U32.AND P1, PT, RZ, UR10, PT ;  /* 0x0000000aff007c0c */ /* 0x000fe2000bf25070 */
[----:B------:R-:W0:Y:S02]  /*5a50*/  LDC R20, c[0x0][0x148] ;  /* 0x00005200ff147b82 */ /* 0x000e240000000800 */
[----:B------:R-:W-:Y:S01]  /*5a60*/  IMAD R6, R4, UR6, RZ ;  /* 0x0000000604067c24 */ /* 0x000fe2000f8e02ff */
[----:B------:R-:W-:Y:S01]  /*5a70*/  ISETP.NE.AND.EX P1, PT, RZ, UR11, PT, P1 ;  /* 0x0000000bff007c0c */ /* 0x000fe2000bf25310 */
[----:B------:R-:W-:Y:S01]  /*5a80*/  IMAD.WIDE.U32 R4, R7, UR6, R16 ;  /* 0x0000000607047c25 */ /* 0x000fe2000f8e0010 */
[----:B------:R-:W-:-:S03]  /*5a90*/  ULDC UR6, c[0x0][0x150] ;  /* 0x0000540000067ab9 */ /* 0x000fc60000000800 */
[----:B------:R-:W-:Y:S02]  /*5aa0*/  IMAD R7, R7, UR7, R6 ;  /* 0x0000000707077c24 */ /* 0x000fe4000f8e0206 */
[----:B------:R-:W-:Y:S01]  /*5ab0*/  FMUL R6, R9, UR6 ;  /* 0x0000000609067c20 */ /* 0x000fe20008400000 */
[----:B------:R-:W-:Y:S01]  /*5ac0*/  ULDC UR6, c[0x0][0x618] ;  /* 0x0001860000067ab9 */ /* 0x000fe20000000800 */
[----:B------:R-:W-:Y:S01]  /*5ad0*/  ULDC UR7, c[0x0][0x154] ;  /* 0x0000550000077ab9 */ /* 0x000fe20000000800 */
[----:B------:R-:W-:-:S03]  /*5ae0*/  IMAD.IADD R5, R5, 0x1, R7 ;  /* 0x0000000105057824 */ /* 0x000fc600078e0207 */
[----:B------:R-:W3:Y:S02]  /*5af0*/  F2I.U32.TRUNC.NTZ R6, R6 ;  /* 0x0000000600067305 */ /* 0x000ee4000020f000 */
[----:B------:R-:W-:Y:S02]  /*5b00*/  SHF.R.U64 R9, R4, UR6, R5 ;  /* 0x0000000604097c19 */ /* 0x000fe40008001205 */
[----:B-1----:R-:W-:-:S05]  /*5b10*/  I2FP.F32.U32 R4, R13 ;  /* 0x0000000d00047245 */ /* 0x002fca0000201000 */
[----:B------:R-:W-:Y:S01]  /*5b20*/  FMUL R22, R4, UR7 ;  /* 0x0000000704167c20 */ /* 0x000fe20008400000 */
[----:B------:R-:W-:Y:S01]  /*5b30*/  SHF.R.U32.HI R4, RZ, UR6, R5 ;  /* 0x00000006ff047c19 */ /* 0x000fe20008011605 */
[----:B------:R-:W-:-:S03]  /*5b40*/  ULDC UR6, c[0x0][0x658] ;  /* 0x0001960000067ab9 */ /* 0x000fc60000000800 */
[--C-:B------:R-:W-:Y:S01]  /*5b50*/  SHF.R.U64 R21, R9, UR8, R4.reuse ;  /* 0x0000000809157c19 */ /* 0x100fe20008001204 */
[----:B------:R-:W1:Y:S01]  /*5b60*/  F2I.U32.TRUNC.NTZ R22, R22 ;  /* 0x0000001600167305 */ /* 0x000e62000020f000 */
[----:B------:R-:W-:Y:S01]  /*5b70*/  SHF.R.U32.HI R4, RZ, UR8, R4 ;  /* 0x00000008ff047c19 */ /* 0x000fe20008011604 */
[----:B---3--:R-:W-:-:S03]  /*5b80*/  IMAD.MOV R6, RZ, RZ, -R6 ;  /* 0x000000ffff067224 */ /* 0x008fc600078e0a06 */
[----:B------:R-:W-:Y:S01]  /*5b90*/  SHF.R.U64 R15, R21, UR6, R4 ;  /* 0x00000006150f7c19 */ /* 0x000fe20008001204 */
[----:B--2---:R-:W-:Y:S01]  /*5ba0*/  IMAD R14, R25, R6, R14 ;  /* 0x00000006190e7224 */ /* 0x004fe200078e020e */
[----:B------:R-:W-:-:S03]  /*5bb0*/  SHF.R.U32.HI R23, RZ, UR6, R4 ;  /* 0x00000006ff177c19 */ /* 0x000fc60008011604 */
[----:B------:R-:W-:Y:S02]  /*5bc0*/  IMAD.MOV.U32 R4, RZ, RZ, R15 ;  /* 0x000000ffff047224 */ /* 0x000fe400078e000f */
[----:B------:R-:W-:Y:S01]  /*5bd0*/  IMAD.MOV.U32 R5, RZ, RZ, R23 ;  /* 0x000000ffff057224 */ /* 0x000fe200078e0017 */
[----:B-1----:R-:W-:Y:S06]  /*5be0*/  @!P1 BRA `(.L_x_109) ;  /* 0x0000000000289947 */ /* 0x002fec0003800000 */
[----:B------:R-:W-:Y:S02]  /*5bf0*/  ULDC UR6, c[0x0][0x64c] ;  /* 0x0001930000067ab9 */ /* 0x000fe40000000800 */
[----:B------:R-:W-:-:S05]  /*5c00*/  IADD3 R5, P1, R15, UR6, RZ ;  /* 0x000000060f057c10 */ /* 0x000fca000ff3e0ff */
[----:B------:R-:W-:-:S04]  /*5c10*/  IMAD.X R23, RZ, RZ, R23, P1 ;  /* 0x000000ffff177224 */ /* 0x000fc800008e0617 */
[----:B------:R-:W-:-:S04]  /*5c20*/  IMAD.WIDE.U32 R6, R23, UR10, RZ ;  /* 0x0000000a17067c25 */ /* 0x000fc8000f8e00ff */
[----:B------:R-:W-:-:S04]  /*5c30*/  IMAD.WIDE.U32 R6, P1, R5, UR11, R6 ;  /* 0x0000000b05067c25 */ /* 0x000fc8000f820006 */
[----:B------:R-:W-:-:S04]  /*5c40*/  IMAD.WIDE.U32 R4, R5, UR10, RZ ;  /* 0x0000000a05047c25 */ /* 0x000fc8000f8e00ff */
[----:B------:R-:W-:Y:S01]  /*5c50*/  IMAD.MOV.U32 R4, RZ, RZ, R7 ;  /* 0x000000ffff047224 */ /* 0x000fe200078e0007 */
[----:B------:R-:W-:Y:S01]  /*5c60*/  IADD3 RZ, P3, R5, R6, RZ ;  /* 0x0000000605ff7210 */ /* 0x000fe20007f7e0ff */
[----:B------:R-:W-:-:S04]  /*5c70*/  IMAD.X R5, RZ, RZ, RZ, P1 ;  /* 0x000000ffff057224 */ /* 0x000fc800008e06ff */
[----:B------:R-:W-:-:S08]  /*5c80*/  IMAD.WIDE.U32.X R4, R23, UR11, R4, P3 ;  /* 0x0000000b17047c25 */ /* 0x000fd000098e0404 */
.L_x_109:
[----:B------:R-:W-:Y:S01]  /*5c90*/  ISETP.NE.AND P1, PT, R2, 0x1, PT ;  /* 0x000000010200780c */ /* 0x000fe20003f25270 */
[----:B------:R-:W-:Y:S01]  /*5ca0*/  ULDC UR6, c[0x0][0x648] ;  /* 0x0001920000067ab9 */ /* 0x000fe20000000800 */
[----:B------:R-:W-:Y:S01]  /*5cb0*/  LOP3.LUT R21, R21, UR13, RZ, 0xc0, !PT ;  /* 0x0000000d15157c12 */ /* 0x000fe2000f8ec0ff */
[----:B------:R-:W-:Y:S01]  /*5cc0*/  IMAD.MOV R22, RZ, RZ, -R22 ;  /* 0x000000ffff167224 */ /* 0x000fe200078e0a16 */
[----:B------:R-:W-:Y:S01]  /*5cd0*/  SHF.R.U64 R4, R4, UR6, R5 ;  /* 0x0000000604047c19 */ /* 0x000fe20008001205 */
[----:B------:R-:W-:Y:S01]  /*5ce0*/  ULDC UR6, c[0x0][0x638] ;  /* 0x00018e0000067ab9 */ /* 0x000fe20000000800 */
[----:B------:R-:W-:Y:S01]  /*5cf0*/  ULDC UR7, c[0x0][0x610] ;  /* 0x0001840000077ab9 */ /* 0x000fe20000000800 */
[----:B------:R-:W-:Y:S02]  /*5d00*/  IMAD.MOV.U32 R5, RZ, RZ, 0x1 ;  /* 0x00000001ff057424 */ /* 0x000fe400078e00ff */
[----:B------:R-:W-:Y:S02]  /*5d10*/  IMAD.MOV R6, RZ, RZ, -R4 ;  /* 0x000000ffff067224 */ /* 0x000fe400078e0a04 */
[----:B------:R-:W-:Y:S01]  /*5d20*/  IMAD R21, R4, UR5, R21 ;  /* 0x0000000504157c24 */ /* 0x000fe2000f8e0215 */
[----:B------:R-:W-:Y:S01]  /*5d30*/  LOP3.LUT R4, R9, UR4, RZ, 0xc0, !PT ;  /* 0x0000000409047c12 */ /* 0x000fe2000f8ec0ff */
[----:B0-----:R-:W-:-:S02]  /*5d40*/  @P1 IMAD R14, R20, R22, R13 ;  /* 0x00000016140e1224 */ /* 0x001fc400078e020d */
[----:B------:R-:W-:Y:S01]  /*5d50*/  IMAD R15, R6, UR6, R15 ;  /* 0x00000006060f7c24 */ /* 0x000fe2000f8e020f */
[----:B------:R-:W-:Y:S01]  /*5d60*/  ULDC UR6, c[0x0][0x600] ;  /* 0x0001800000067ab9 */ /* 0x000fe20000000800 */
[----:B------:R-:W-:Y:S02]  /*5d70*/  IMAD R14, R21, UR7, R14 ;  /* 0x00000007150e7c24 */ /* 0x000fe4000f8e020e */
[--C-:B------:R-:W-:Y:S01]  /*5d80*/  IMAD R15, R15, UR6, R4.reuse ;  /* 0x000000060f0f7c24 */ /* 0x100fe2000f8e0204 */
[----:B------:R-:W-:-:S04]  /*5d90*/  PRMT R4, R5, 0x7610, R4 ;  /* 0x0000761005047816 */ /* 0x000fc80000000004 */
[----:B------:R-:W-:Y:S02]  /*5da0*/  SEL R20, R15, R14, !P1 ;  /* 0x0000000e0f147207 */ /* 0x000fe40004800000 */
[----:B------:R-:W-:-:S07]  /*5db0*/  SEL R13, R14, R15, !P1 ;  /* 0x0000000f0e0d7207 */ /* 0x000fce0004800000 */
.L_x_107:
[----:B------:R-:W-:Y:S05]  /*5dc0*/  BSYNC B1 ;  /* 0x0000000000017941 */ /* 0x000fea0003800000 */
.L_x_106:
[----:B------:R-:W-:-:S13]  /*5dd0*/  LOP3.LUT P1, RZ, R4, 0xff, RZ, 0xc0, !PT ;  /* 0x000000ff04ff7812 */ /* 0x000fda000782c0ff */
[----:B------:R-:W-:Y:S05]  /*5de0*/  @P1 BRA `(.L_x_110) ;  /* 0xfffffff400141947 */ /* 0x000fea000383ffff */
[----:B------:R-:W-:Y:S05]  /*5df0*/  BSYNC B0 ;  /* 0x0000000000007941 */ /* 0x000fea0003800000 */
.L_x_98:
[----:B------:R-:W-:-:S03]  /*5e00*/  UMOV UR6, 0xffffffff ;  /* 0xffffffff00067882 */ /* 0x000fc60000000000 */
[----:B------:R-:W-:Y:S05]  /*5e10*/  BRA.DIV UR6, `(.L_x_111) ;  /* 0x0000000606187947 */ /* 0x000fea000b800000 */
[----:B------:R-:W-:-:S13]  /*5e20*/  ELECT P6, URZ, PT ;  /* 0x00000000003f782f */ /* 0x000fda00038c0000 */
.L_x_125:
[----:B------:R-:W-:Y:S04]  /*5e30*/  BSSY B0, `(.L_x_112) ;  /* 0x000002b000007945 */ /* 0x000fe80003800000 */
[----:B------:R-:W-:Y:S05]  /*5e40*/  @!P6 BRA `(.L_x_113) ;  /* 0x0000000000a4e947 */ /* 0x000fea0003800000 */
[----:B------:R-:W-:-:S04]  /*5e50*/  LOP3.LUT R18, R18, 0x2, RZ, 0xfc, !PT ;  /* 0x0000000212127812 */ /* 0x000fc800078efcff */
[----:B------:R-:W-:-:S13]  /*5e60*/  ISETP.NE.AND P0, PT, R18, 0x3, PT ;  /* 0x000000031200780c */ /* 0x000fda0003f05270 */
[----:B------:R-:W-:Y:S05]  /*5e70*/  @!P0 BRA `(.L_x_114) ;  /* 0x0000000000048947 */ /* 0x000fea0003800000 */
[----:B------:R-:W-:Y:S01]  /*5e80*/  BPT.TRAP 0x1 ;  /* 0x000000040000795c */ /* 0x000fe20000300000 */
.L_x_114:
[----:B------:R-:W0:Y:S01]  /*5e90*/  S2R R5, SR_CgaCtaId ;  /* 0x0000000000057919 */ /* 0x000e220000008800 */
[----:B------:R-:W-:Y:S02]  /*5ea0*/  MOV R2, 0x400 ;  /* 0x0000040000027802 */ /* 0x000fe40000000f00 */
[----:B------:R-:W-:Y:S02]  /*5eb0*/  SHF.L.U32 R4, R0, 0x1f, RZ ;  /* 0x0000001f00047819 */ /* 0x000fe400000006ff */
[----:B0-----:R-:W-:-:S05]  /*5ec0*/  LEA R2, R5, R2, 0x18 ;  /* 0x0000000205027211 */ /* 0x001fca00078ec0ff */
[----:B------:R-:W-:-:S04]  /*5ed0*/  VIADD R2, R2, 0x20 ;  /* 0x0000002002027836 */ /* 0x000fc80000000000 */
[C---:B------:R-:W-:Y:S02]  /*5ee0*/  IMAD R7, R3.reuse, 0x8, R2 ;  /* 0x0000000803077824 */ /* 0x040fe400078e0202 */
[----:B------:R-:W-:Y:S02]  /*5ef0*/  VIADD R3, R3, 0x1 ;  /* 0x0000000103037836 */ /* 0x000fe40000000000 */
[----:B------:R-:W0:Y:S03]  /*5f00*/  SYNCS.PHASECHK.TRANS64.TRYWAIT P0, [R7+URZ], R4 ;  /* 0x00000004070075a7 */ /* 0x000e26000800017f */
[----:B------:R-:W-:-:S04]  /*5f10*/  ISETP.NE.AND P1, PT, R3, 0x4, PT ;  /* 0x000000040300780c */ /* 0x000fc80003f25270 */
[----:B------:R-:W-:Y:S02]  /*5f20*/  SEL R5, RZ, 0x1, P1 ;  /* 0x00000001ff057807 */ /* 0x000fe40000800000 */
[----:B------:R-:W-:Y:S02]  /*5f30*/  SEL R3, R3, RZ, P1 ;  /* 0x000000ff03037207 */ /* 0x000fe40000800000 */
[----:B------:R-:W-:-:S03]  /*5f40*/  LOP3.LUT R6, R0, R5, RZ, 0x3c, !PT ;  /* 0x0000000500067212 */ /* 0x000fc600078e3cff */
[----:B------:R-:W-:Y:S01]  /*5f50*/  IMAD R8, R3, 0x8, R2 ;  /* 0x0000000803087824 */ /* 0x000fe200078e0202 */
[----:B------:R-:W-:Y:S01]  /*5f60*/  SHF.L.U32 R5, R6, 0x1f, RZ ;  /* 0x0000001f06057819 */ /* 0x000fe200000006ff */
[----:B0-----:R-:W-:Y:S06]  /*5f70*/  @!P0 BRA `(.L_x_115) ;  /* 0x0000000000e08947 */ /* 0x001fec0003800000 */
.L_x_126:
[----:B------:R-:W1:Y:S01]  /*5f80*/  SYNCS.PHASECHK.TRANS64.TRYWAIT P0, [R8+URZ], R5 ;  /* 0x00000005080075a7 */ /* 0x000e62000800017f */
[----:B------:R-:W-:-:S05]  /*5f90*/  VIADD R0, R3, 0x1 ;  /* 0x0000000103007836 */ /* 0x000fca0000000000 */
[----:B------:R-:W-:-:S04]  /*5fa0*/  ISETP.NE.AND P1, PT, R0, 0x4, PT ;  /* 0x000000040000780c */ /* 0x000fc80003f25270 */
[----:B------:R-:W-:Y:S02]  /*5fb0*/  SEL R3, RZ, 0x1, P1 ;  /* 0x00000001ff037807 */ /* 0x000fe40000800000 */
[----:B0-----:R-:W-:Y:S02]  /*5fc0*/  SEL R7, R0, RZ, P1 ;  /* 0x000000ff00077207 */ /* 0x001fe40000800000 */
[----:B------:R-:W-:-:S03]  /*5fd0*/  LOP3.LUT R9, R6, R3, RZ, 0x3c, !PT ;  /* 0x0000000306097212 */ /* 0x000fc600078e3cff */
[----:B------:R-:W-:Y:S01]  /*5fe0*/  IMAD R11, R7, 0x8, R2 ;  /* 0x00000008070b7824 */ /* 0x000fe200078e0202 */
[----:B------:R-:W-:Y:S01]  /*5ff0*/  SHF.L.U32 R6, R9, 0x1f, RZ ;  /* 0x0000001f09067819 */ /* 0x000fe200000006ff */
[----:B-1----:R-:W-:Y:S06]  /*6000*/  @!P0 BRA `(.L_x_116) ;  /* 0x0000000000d08947 */ /* 0x002fec0003800000 */
.L_x_127:
[----:B------:R-:W1:Y:S01]  /*6010*/  SYNCS.PHASECHK.TRANS64.TRYWAIT P0, [R11+URZ], R6 ;  /* 0x000000060b0075a7 */ /* 0x000e62000800017f */
[----:B------:R-:W-:-:S05]  /*6020*/  VIADD R0, R7, 0x1 ;  /* 0x0000000107007836 */ /* 0x000fca0000000000 */
[----:B------:R-:W-:-:S04]  /*6030*/  ISETP.NE.AND P1, PT, R0, 0x4, PT ;  /* 0x000000040000780c */ /* 0x000fc80003f25270 */
[----:B------:R-:W-:Y:S02]  /*6040*/  SEL R4, RZ, 0x1, P1 ;  /* 0x00000001ff047807 */ /* 0x000fe40000800000 */
[----:B------:R-:W-:Y:S02]  /*6050*/  SEL R3, R0, RZ, P1 ;  /* 0x000000ff00037207 */ /* 0x000fe40000800000 */
[----:B------:R-:W-:Y:S01]  /*6060*/  LOP3.LUT R0, R9, R4, RZ, 0x3c, !PT ;  /* 0x0000000409007212 */ /* 0x000fe200078e3cff */
[----:B-1----:R-:W-:Y:S06]  /*6070*/  @!P0 BRA `(.L_x_117) ;  /* 0x0000000000c88947 */ /* 0x002fec0003800000 */
.L_x_128:
[----:B------:R-:W-:Y:S01]  /*6080*/  IMAD R3, R3, 0x8, R2 ;  /* 0x0000000803037824 */ /* 0x000fe200078e0202 */
[----:B------:R-:W-:-:S07]  /*6090*/  SHF.L.U32 R0, R0, 0x1f, RZ ;  /* 0x0000001f00007819 */ /* 0x000fce00000006ff */
.L_x_118:
[----:B--2---:R2:W3:Y:S02]  /*60a0*/  SYNCS.PHASECHK.TRANS64.TRYWAIT P0, [R3+URZ], R0 ;  /* 0x00000000030075a7 */ /* 0x0044e4000800017f */
[----:B---3--:R-:W-:Y:S05]  /*60b0*/  @!P0 NANOSLEEP.SYNCS 0x989680 ;  /* 0x009896800000895d */ /* 0x008fea0003900000 */
[----:B------:R-:W3:Y:S02]  /*60c0*/  @!P0 SYNCS.PHASECHK.TRANS64 P0, [R3+URZ], R0 ;  /* 0x00000000030085a7 */ /* 0x000ee4000800007f */
[----:B---3--:R-:W-:Y:S05]  /*60d0*/  @!P0 BRA `(.L_x_118) ;  /* 0xfffffffc00f08947 */ /* 0x008fea000383ffff */
.L_x_113:
[----:B------:R-:W-:Y:S05]  /*60e0*/  BSYNC B0 ;  /* 0x0000000000007941 */ /* 0x000fea0003800000 */
.L_x_112:
[----:B------:R-:W-:Y:S05]  /*60f0*/  EXIT ;  /* 0x000000000000794d */ /* 0x000fea0003800000 */
.L_x_17:
[----:B-1----:R1:W2:Y:S02]  /*6100*/  SYNCS.PHASECHK.TRANS64.TRYWAIT P1, [R3+URZ], R0 ;  /* 0x00000000030075a7 */ /* 0x0022a4000802017f */
[----:B--2---:R-:W-:Y:S05]  /*6110*/  @!P1 NANOSLEEP.SYNCS 0x989680 ;  /* 0x009896800000995d */ /* 0x004fea0003900000 */
[----:B------:R-:W2:Y:S02]  /*6120*/  @!P1 SYNCS.PHASECHK.TRANS64 P1, [R3+URZ], R0 ;  /* 0x00000000030095a7 */ /* 0x000ea4000802007f */
[----:B--2---:R-:W-:Y:S05]  /*6130*/  @!P1 BRA `(.L_x_17) ;  /* 0xfffffffc00f09947 */ /* 0x004fea000383ffff */
[----:B------:R-:W-:Y:S05]  /*6140*/  BRA `(.L_x_16) ;  /* 0xffffffb000d87947 */ /* 0x000fea000383ffff */
.L_x_22:
[----:B-1----:R-:W-:-:S04]  /*6150*/  IMAD.U32 R4, RZ, RZ, UR8 ;  /* 0x00000008ff047e24 */ /* 0x002fc8000f8e00ff */
[----:B------:R1:W2:Y:S03]  /*6160*/  SYNCS.PHASECHK.TRANS64.TRYWAIT P1, [R4+URZ], R3 ;  /* 0x00000003040075a7 */ /* 0x0002a6000802017f */
[----:B--2---:R-:W-:Y:S05]  /*6170*/  @!P1 NANOSLEEP.SYNCS 0x989680 ;  /* 0x009896800000995d */ /* 0x004fea0003900000 */
[----:B------:R-:W2:Y:S02]  /*6180*/  @!P1 SYNCS.PHASECHK.TRANS64 P1, [R4+URZ], R3 ;  /* 0x00000003040095a7 */ /* 0x000ea4000802007f */
[----:B--2---:R-:W-:Y:S05]  /*6190*/  @!P1 BRA `(.L_x_22) ;  /* 0xfffffffc00ec9947 */ /* 0x004fea000383ffff */
[----:B------:R-:W-:Y:S05]  /*61a0*/  BRA `(.L_x_21) ;  /* 0xffffffb800147947 */ /* 0x000fea000383ffff */
.L_x_99:
[----:B------:R-:W-:Y:S01]  /*61b0*/  BSSY B1, `(.L_x_119) ;  /* 0x0000006000017945 */ /* 0x000fe20003800000 */
[----:B------:R-:W-:-:S07]  /*61c0*/  IMAD.MOV.U32 R15, RZ, RZ, -0x1 ;  /* 0xffffffffff0f7424 */ /* 0x000fce00078e00ff */
[----:B------:R-:W-:Y:S05]  /*61d0*/  WARPSYNC.COLLECTIVE R15, `(.L_x_120) ;  /* 0x000000000f0c7348 */ /* 0x000fea0003c00000 */
[----:B------:R-:W-:Y:S02]  /*61e0*/  ELECT P6, UR62, PT ;  /* 0x00000000003e782f */ /* 0x000fe400038c0000 */
[----:B------:R-:W-:Y:S01]  /*61f0*/  MOV R14, UR62 ;  /* 0x0000003e000e7c02 */ /* 0x000fe20008000f00 */
[----:B------:R-:W-:Y:S10]  /*6200*/  ENDCOLLECTIVE ;  /* 0x000000000000791b */ /* 0x000ff40003800000 */
.L_x_120:
[----:B------:R-:W-:Y:S05]  /*6210*/  BSYNC B1 ;  /* 0x0000000000017941 */ /* 0x000fea0003800000 */
.L_x_119:
[----:B------:R-:W-:Y:S05]  /*6220*/  BRA `(.L_x_121) ;  /* 0xfffffff000107947 */ /* 0x000fea000383ffff */
.L_x_102:
[----:B0-----:R0:W1:Y:S02]  /*6230*/  SYNCS.PHASECHK.TRANS64.TRYWAIT P1, [R14+URZ+0x20], R7 ;  /* 0x000020070e0075a7 */ /* 0x001064000802017f */
[----:B-1----:R-:W-:Y:S05]  /*6240*/  @!P1 NANOSLEEP.SYNCS 0x989680 ;  /* 0x009896800000995d */ /* 0x002fea0003900000 */
[----:B------:R-:W1:Y:S02]  /*6250*/  @!P1 SYNCS.PHASECHK.TRANS64 P1, [R14+URZ+0x20], R7 ;  /* 0x000020070e0095a7 */ /* 0x000e64000802007f */
[----:B-1----:R-:W-:Y:S05]  /*6260*/  @!P1 BRA `(.L_x_102) ;  /* 0xfffffffc00f09947 */ /* 0x002fea000383ffff */
[----:B------:R-:W-:Y:S05]  /*6270*/  BRA `(.L_x_122) ;  /* 0xfffffff000447947 */ /* 0x000fea000383ffff */
.L_x_111:
[----:B------:R-:W-:Y:S01]  /*6280*/  BSSY B0, `(.L_x_123) ;  /* 0x0000006000007945 */ /* 0x000fe20003800000 */
[----:B------:R-:W-:-:S07]  /*6290*/  IMAD.MOV.U32 R15, RZ, RZ, -0x1 ;  /* 0xffffffffff0f7424 */ /* 0x000fce00078e00ff */
[----:B------:R-:W-:Y:S05]  /*62a0*/  WARPSYNC.COLLECTIVE R15, `(.L_x_124) ;  /* 0x000000000f0c7348 */ /* 0x000fea0003c00000 */
[----:B------:R-:W-:Y:S02]  /*62b0*/  ELECT P6, UR62, PT ;  /* 0x00000000003e782f */ /* 0x000fe400038c0000 */
[----:B------:R-:W-:Y:S01]  /*62c0*/  MOV R14, UR62 ;  /* 0x0000003e000e7c02 */ /* 0x000fe20008000f00 */
[----:B------:R-:W-:Y:S10]  /*62d0*/  ENDCOLLECTIVE ;  /* 0x000000000000791b */ /* 0x000ff40003800000 */
.L_x_124:
[----:B------:R-:W-:Y:S05]  /*62e0*/  BSYNC B0 ;  /* 0x0000000000007941 */ /* 0x000fea0003800000 */
.L_x_123:
[----:B------:R-:W-:Y:S05]  /*62f0*/  BRA `(.L_x_125) ;  /* 0xfffffff800cc7947 */ /* 0x000fea000383ffff */
.L_x_115:
[----:B0-----:R0:W1:Y:S02]  /*6300*/  SYNCS.PHASECHK.TRANS64.TRYWAIT P0, [R7+URZ], R4 ;  /* 0x00000004070075a7 */ /* 0x001064000800017f */
[----:B-1----:R-:W-:Y:S05]  /*6310*/  @!P0 NANOSLEEP.SYNCS 0x989680 ;  /* 0x009896800000895d */ /* 0x002fea0003900000 */
[----:B------:R-:W1:Y:S02]  /*6320*/  @!P0 SYNCS.PHASECHK.TRANS64 P0, [R7+URZ], R4 ;  /* 0x00000004070085a7 */ /* 0x000e64000800007f */
[----:B-1----:R-:W-:Y:S05]  /*6330*/  @!P0 BRA `(.L_x_115) ;  /* 0xfffffffc00f08947 */ /* 0x002fea000383ffff */
[----:B------:R-:W-:Y:S05]  /*6340*/  BRA `(.L_x_126) ;  /* 0xfffffffc000c7947 */ /* 0x000fea000383ffff */
.L_x_116:
[----:B0-----:R0:W1:Y:S02]  /*6350*/  SYNCS.PHASECHK.TRANS64.TRYWAIT P0, [R8+URZ], R5 ;  /* 0x00000005080075a7 */ /* 0x001064000800017f */
[----:B-1----:R-:W-:Y:S05]  /*6360*/  @!P0 NANOSLEEP.SYNCS 0x989680 ;  /* 0x009896800000895d */ /* 0x002fea0003900000 */
[----:B------:R-:W1:Y:S02]  /*6370*/  @!P0 SYNCS.PHASECHK.TRANS64 P0, [R8+URZ], R5 ;  /* 0x00000005080085a7 */ /* 0x000e64000800007f */
[----:B-1----:R-:W-:Y:S05]  /*6380*/  @!P0 BRA `(.L_x_116) ;  /* 0xfffffffc00f08947 */ /* 0x002fea000383ffff */
[----:B------:R-:W-:Y:S05]  /*6390*/  BRA `(.L_x_127) ;  /* 0xfffffffc001c7947 */ /* 0x000fea000383ffff */
.L_x_117:
[----:B-1----:R1:W2:Y:S02]  /*63a0*/  SYNCS.PHASECHK.TRANS64.TRYWAIT P0, [R11+URZ], R6 ;  /* 0x000000060b0075a7 */ /* 0x0022a4000800017f */
[----:B--2---:R-:W-:Y:S05]  /*63b0*/  @!P0 NANOSLEEP.SYNCS 0x989680 ;  /* 0x009896800000895d */ /* 0x004fea0003900000 */
[----:B------:R-:W2:Y:S02]  /*63c0*/  @!P0 SYNCS.PHASECHK.TRANS64 P0, [R11+URZ], R6 ;  /* 0x000000060b0085a7 */ /* 0x000ea4000800007f */
[----:B--2---:R-:W-:Y:S05]  /*63d0*/  @!P0 BRA `(.L_x_117) ;  /* 0xfffffffc00f08947 */ /* 0x004fea000383ffff */
[----:B------:R-:W-:Y:S05]  /*63e0*/  BRA `(.L_x_128) ;  /* 0xfffffffc00247947 */ /* 0x000fea000383ffff */
.L_x_129:
[----:B------:R-:W-:-:S00]  /*63f0*/  BRA `(.L_x_129) ;  /* 0xfffffffc00fc7947 */ /* 0x000fc0000383ffff */
[----:B------:R-:W-:-:S00]  /*6400*/  NOP ;  /* 0x0000000000007918 */ /* 0x000fc00000000000 */
[----:B------:R-:W-:-:S00]  /*6410*/  NOP ;  /* 0x0000000000007918 */ /* 0x000fc00000000000 */
[----:B------:R-:W-:-:S00]  /*6420*/  NOP ;  /* 0x0000000000007918 */ /* 0x000fc00000000000 */
[----:B------:R-:W-:-:S00]  /*6430*/  NOP ;  /* 0x0000000000007918 */ /* 0x000fc00000000000 */
[----:B------:R-:W-:-:S00]  /*6440*/  NOP ;  /* 0x0000000000007918 */ /* 0x000fc00000000000 */
[----:B------:R-:W-:-:S00]  /*6450*/  NOP ;  /* 0x0000000000007918 */ /* 0x000fc00000000000 */
[----:B------:R-:W-:-:S00]  /*6460*/  NOP ;  /* 0x0000000000007918 */ /* 0x000fc00000000000 */
[----:B------:R-:W-:-:S00]  /*6470*/  NOP ;  /* 0x0000000000007918 */ /* 0x000fc00000000000 */
.L_x_130:


//--------------------- .nv.global.init           --------------------------
	.section	.nv.global.init,"aw",@progbits
.nv.global.init:
	.type		$str$22,@object
	.size		$str$22,($str$23 - $str$22)
$str$22:
        /*0000*/ 	.byte	0x6b, 0x5f, 0x74, 0x69, 0x6c, 0x65, 0x5f, 0x63, 0x6f, 0x75, 0x6e, 0x74, 0x20, 0x3e, 0x3d, 0x20
        /*0010*/ 	.byte	0x31, 0x00
	.type		$str$23,@object
	.size		$str$23,(__unnamed_1 - $str$23)
$str$23:
        /*0012*/ 	.byte	0x2f, 0x74, 0x6d, 0x70, 0x2f, 0x63, 0x75, 0x74, 0x6c, 0x61, 0x73, 0x73, 0x5f, 0x73, 0x77, 0x65
        /*0022*/ 	.byte	0x65, 0x70, 0x5f, 0x73, 0x72, 0x63, 0x2f, 0x69, 0x6e, 0x63, 0x6c, 0x75, 0x64, 0x65, 0x2f, 0x63
        /*0032*/ 	.byte	0x75, 0x74, 0x6c, 0x61, 0x73, 0x73, 0x2f, 0x67, 0x65, 0x6d, 0x6d, 0x2f, 0x63, 0x6f, 0x6c, 0x6c
        /*0042*/ 	.byte	0x65, 0x63, 0x74, 0x69, 0x76, 0x65, 0x2f, 0x73, 0x6d, 0x39, 0x30, 0x5f, 0x6d, 0x6d, 0x61, 0x5f
        /*0052*/ 	.byte	0x74, 0x6d, 0x61, 0x5f, 0x67, 0x6d, 0x6d, 0x61, 0x5f, 0x73, 0x73, 0x5f, 0x77, 0x61, 0x72, 0x70
        /*0062*/ 	.byte	0x73, 0x70, 0x65, 0x63, 0x69, 0x61, 0x6c, 0x69, 0x7a, 0x65, 0x64, 0x2e, 0x68, 0x70, 0x70, 0x00
	.type		__unnamed_1,@object
	.size		__unnamed_1,(.L_0 - __unnamed_1)
__unnamed_1:
        /*0072*/ 	.byte	0x76, 0x6f, 0x69, 0x64, 0x20, 0x63, 0x75, 0x74, 0x6c, 0x61, 0x73, 0x73, 0x3a, 0x3a, 0x67, 0x65
        /* <DEDUP_REMOVED lines=180> */
        /*0bc2*/ 	.byte	0x79, 0x5d, 0x00
.L_0:


//--------------------- .nv.shared._ZN7cutlass13device_kernelINS_4gemm6kernel13GemmUniversalIN4cute5tupleIJiiiiEEENS1_10collective13CollectiveMmaINS1_34MainloopSm90TmaGmmaWarpSpecializedILi4ENS5_IJNS4_1CILi1EEESB_SB_EEENS1_35KernelTmaWarpSpecializedCooperativeEEENS5_IJNSA_ILi128EEENSA_ILi64EEESF_EEENS_10bfloat16_tENS5_IJlSB_lEEESI_SJ_NS4_8TiledMMAINS4_8MMA_AtomIJNS4_4SM904GMMA27MMA_64x64x16_F32BF16BF16_SSILNSN_5MajorE0ELSP_0ELNSN_7ScaleInE1ELSQ_1EEEEEENS4_6LayoutINS5_IJNSA_ILi2EEESB_SB_EEENS5_IJSB_NSA_ILi0EEESW_EEEEENS5_IJNS4_10UnderscoreESZ_SZ_EEEEENS4_13SM90_TMA_LOADENS4_14ComposedLayoutINS4_7SwizzleILi3ELi4ELi3EEENS4_18smem_ptr_flag_bitsILi16EEENST_INS5_IJNSA_ILi8EEESG_EEENS5_IJSG_SB_EEEEEEEvNS4_8identityES12_S1C_vS1D_EENS_8epilogue10collective6detail29Sm90TmaWarpSpecializedAdapterINS1G_15DefaultEpilogueISI_SJ_SJ_NS1F_6thread17LinearCombinationISI_Li1EffLNS1K_9ScaleType4KindE0ELNS_15FloatRoundStyleE2ESI_EENS1_15EpilogueDefaultEEEEEvvEEEEvNT_6ParamsE --------------------------
	.section	.nv.shared._ZN7cutlass13device_kernelINS_4gemm6kernel13GemmUniversalIN4cute5tupleIJiiiiEEENS1_10collective13CollectiveMmaINS1_34MainloopSm90TmaGmmaWarpSpecializedILi4ENS5_IJNS4_1CILi1EEESB_SB_EEENS1_35KernelTmaWarpSpecializedCooperativeEEENS5_IJNSA_ILi128EEENSA_ILi64EEESF_EEENS_10bfloat16_tENS5_IJlSB_lEEESI_SJ_NS4_8TiledMMAINS4_8MMA_AtomIJNS4_4SM904GMMA27MMA_64x64x16_F32BF16BF16_SSILNSN_5MajorE0ELSP_0ELNSN_7ScaleInE1ELSQ_1EEEEEENS4_6LayoutINS5_IJNSA_ILi2EEESB_SB_EEENS5_IJSB_NSA_ILi0EEESW_EEEEENS5_IJNS4_10UnderscoreESZ_SZ_EEEEENS4_13SM90_TMA_LOADENS4_14ComposedLayoutINS4_7SwizzleILi3ELi4ELi3EEENS4_18smem_ptr_flag_bitsILi16EEENST_INS5_IJNSA_ILi8EEESG_EEENS5_IJSG_SB_EEEEEEEvNS4_8identityES12_S1C_vS1D_EENS_8epilogue10collective6detail29Sm90TmaWarpSpecializedAdapterINS1G_15DefaultEpilogueISI_SJ_SJ_NS1F_6thread17LinearCombinationISI_Li1EffLNS1K_9ScaleType4KindE0ELNS_15FloatRoundStyleE2ESI_EENS1_15EpilogueDefaultEEEEEvvEEEEvNT_6ParamsE,"aw",@nobits
	.sectionflags	@""
	.align	16
	.zero		1024


//--------------------- .nv.shared.reserved.0     --------------------------
	.section	.nv.shared.reserved.0,"aw",@nobits
	.weak		__nv_reservedSMEM_offset_0_alias
	.size		__nv_reservedSMEM_offset_0_alias, 0, 0
	.other		__nv_reservedSMEM_offset_0_alias,@"STO_CUDA_RESERVED_SHARED STV_DEFAULT"
__nv_reservedSMEM_offset_0_alias:
	.zero		0


//--------------------- .nv.global                --------------------------
	.section	.nv.global,"aw",@nobits
.nv.global:
	.type		_ZN40_INTERNAL_5cfac175_4_k_cu_6bfc7879_222914cute1_E,@object
	.size		_ZN40_INTERNAL_5cfac175_4_k_cu_6bfc7879_222914cute1_E,(_ZN40_INTERNAL_5cfac175_4_k_cu_6bfc7879_222914cuda3std3__45__cpo6cbeginE - _ZN40_INTERNAL_5cfac175_4_k_cu_6bfc7879_222914cute1_E)
_ZN40_INTERNAL_5cfac175_4_k_cu_6bfc7879_222914cute1_E:
	.zero		1
	.type		_ZN40_INTERNAL_5cfac175_4_k_cu_6bfc7879_222914cuda3std3__45__cpo6cbeginE,@object
	.size		_ZN40_INTERNAL_5cfac175_4_k_cu_6bfc7879_222914cuda3std3__45__cpo6cbeginE,(_ZN40_INTERNAL_5cfac175_4_k_cu_6bfc7879_222914cuda3std3__48in_placeE - _ZN40_INTERNAL_5cfac175_4_k_cu_6bfc7879_222914cuda3std3__45__cpo6cbeginE)
_ZN40_INTERNAL_5cfac175_4_k_cu_6bfc7879_222914cuda3std3__45__cpo6cbeginE:
	.zero		1
	.type		_ZN40_INTERNAL_5cfac175_4_k_cu_6bfc7879_222914cuda3std3__48in_placeE,@object
	.size		_ZN40_INTERNAL_5cfac175_4_k_cu_6bfc7879_222914cuda3std3__48in_placeE,(_ZN40_INTERNAL_5cfac175_4_k_cu_6bfc7879_222914cuda3std6ranges3__45__cpo9iter_moveE - _ZN40_INTERNAL_5cfac175_4_k_cu_6bfc7879_222914cuda3std3__48in_placeE)
_ZN40_INTERNAL_5cfac175_4_k_cu_6bfc7879_222914cuda3std3__48in_placeE:
	.zero		1
	.type		_ZN40_INTERNAL_5cfac175_4_k_cu_6bfc7879_222914cuda3std6ranges3__45__cpo9iter_moveE,@object
	.size		_ZN40_INTERNAL_5cfac175_4_k_cu_6bfc7879_222914cuda3std6ranges3__45__cpo9iter_moveE,(_ZN40_INTERNAL_5cfac175_4_k_cu_6bfc7879_222914cuda3std3__45__cpo5beginE - _ZN40_INTERNAL_5cfac175_4_k_cu_6bfc7879_222914cuda3std6ranges3__45__cpo9iter_moveE)
_ZN40_INTERNAL_5cfac175_4_k_cu_6bfc7879_222914cuda3std6ranges3__45__cpo9iter_moveE:
	.zero		1
	.type		_ZN40_INTERNAL_5cfac175_4_k_cu_6bfc7879_222914cuda3std3__45__cpo5beginE,@object
	.size		_ZN40_INTERNAL_5cfac175_4_k_cu_6bfc7879_222914cuda3std3__45__cpo5beginE,(_ZN40_INTERNAL_5cfac175_4_k_cu_6bfc7879_222914cuda3std3__442_GLOBAL__N__5cfac175_4_k_cu_6bfc7879_222916ignoreE - _ZN40_INTERNAL_5cfac175_4_k_cu_6bfc7879_222914cuda3std3__45__cpo5beginE)
_ZN40_INTERNAL_5cfac175_4_k_cu_6bfc7879_222914cuda3std3__45__cpo5beginE:
	.zero		1
	.type		_ZN40_INTERNAL_5cfac175_4_k_cu_6bfc7879_222914cuda3std3__442_GLOBAL__N__5cfac175_4_k_cu_6bfc7879_222916ignoreE,@object
	.size		_ZN40_INTERNAL_5cfac175_4_k_cu_6bfc7879_222914cuda3std3__442_GLOBAL__N__5cfac175_4_k_cu_6bfc7879_222916ignoreE,(_ZN40_INTERNAL_5cfac175_4_k_cu_6bfc7879_222914cute7productE - _ZN40_INTERNAL_5cfac175_4_k_cu_6bfc7879_222914cuda3std3__442_GLOBAL__N__5cfac175_4_k_cu_6bfc7879_222916ignoreE)
_ZN40_INTERNAL_5cfac175_4_k_cu_6bfc7879_222914cuda3std3__442_GLOBAL__N__5cfac175_4_k_cu_6bfc7879_222916ignoreE:
	.zero		1
	.type		_ZN40_INTERNAL_5cfac175_4_k_cu_6bfc7879_222914cute7productE,@object
	.size		_ZN40_INTERNAL_5cfac175_4_k_cu_6bfc7879_222914cute7productE,(_ZN40_INTERNAL_5cfac175_4_k_cu_6bfc7879_222914cuda3std3__45__cpo3endE - _ZN40_INTERNAL_5cfac175_4_k_cu_6bfc7879_222914cute7productE)
_ZN40_INTERNAL_5cfac175_4_k_cu_6bfc7879_222914cute7productE:
	.zero		1
	.type		_ZN40_INTERNAL_5cfac175_4_k_cu_6bfc7879_222914cuda3std3__45__cpo3endE,@object
	.size		_ZN40_INTERNAL_5cfac175_4_k_cu_6bfc7879_222914cuda3std3__45__cpo3endE,(_ZN40_INTERNAL_5cfac175_4_k_cu_6bfc7879_222914cuda3std3__419piecewise_constructE - _ZN40_INTERNAL_5cfac175_4_k_cu_6bfc7879_222914cuda3std3__45__cpo3endE)
_ZN40_INTERNAL_5cfac175_4_k_cu_6bfc7879_222914cuda3std3__45__cpo3endE:
	.zero		1
	.type		_ZN40_INTERNAL_5cfac175_4_k_cu_6bfc7879_222914cuda3std3__419piecewise_constructE,@object
	.size		_ZN40_INTERNAL_5cfac175_4_k_cu_6bfc7879_222914cuda3std3__419piecewise_constructE,(_ZN40_INTERNAL_5cfac175_4_k_cu_6bfc7879_222914cuda3std3__45__cpo4cendE - _ZN40_INTERNAL_5cfac175_4_k_cu_6bfc7879_222914cuda3std3__419piecewise_constructE)
_ZN40_INTERNAL_5cfac175_4_k_cu_6bfc7879_222914cuda3std3__419piecewise_constructE:
	.zero		1
	.type		_ZN40_INTERNAL_5cfac175_4_k_cu_6bfc7879_222914cuda3std3__45__cpo4cendE,@object
	.size		_ZN40_INTERNAL_5cfac175_4_k_cu_6bfc7879_222914cuda3std3__45__cpo4cendE,(_ZN40_INTERNAL_5cfac175_4_k_cu_6bfc7879_222914cuda3std6ranges3__45__cpo4swapE - _ZN40_INTERNAL_5cfac175_4_k_cu_6bfc7879_222914cuda3std3__45__cpo4cendE)
_ZN40_INTERNAL_5cfac175_4_k_cu_6bfc7879_222914cuda3std3__45__cpo4cendE:
	.zero		1
	.type		_ZN40_INTERNAL_5cfac175_4_k_cu_6bfc7879_222914cuda3std6ranges3__45__cpo4swapE,@object
	.size		_ZN40_INTERNAL_5cfac175_4_k_cu_6bfc7879_222914cuda3std6ranges3__45__cpo4swapE,(.L_8 - _ZN40_INTERNAL_5cfac175_4_k_cu_6bfc7879_222914cuda3std6ranges3__45__cpo4swapE)
_ZN40_INTERNAL_5cfac175_4_k_cu_6bfc7879_222914cuda3std6ranges3__45__cpo4swapE:
	.zero		1
.L_8:


//--------------------- .nv.constant0._ZN7cutlass13device_kernelINS_4gemm6kernel13GemmUniversalIN4cute5tupleIJiiiiEEENS1_10collective13CollectiveMmaINS1_34MainloopSm90TmaGmmaWarpSpecializedILi4ENS5_IJNS4_1CILi1EEESB_SB_EEENS1_35KernelTmaWarpSpecializedCooperativeEEENS5_IJNSA_ILi128EEENSA_ILi64EEESF_EEENS_10bfloat16_tENS5_IJlSB_lEEESI_SJ_NS4_8TiledMMAINS4_8MMA_AtomIJNS4_4SM904GMMA27MMA_64x64x16_F32BF16BF16_SSILNSN_5MajorE0ELSP_0ELNSN_7ScaleInE1ELSQ_1EEEEEENS4_6LayoutINS5_IJNSA_ILi2EEESB_SB_EEENS5_IJSB_NSA_ILi0EEESW_EEEEENS5_IJNS4_10UnderscoreESZ_SZ_EEEEENS4_13SM90_TMA_LOADENS4_14ComposedLayoutINS4_7SwizzleILi3ELi4ELi3EEENS4_18smem_ptr_flag_bitsILi16EEENST_INS5_IJNSA_ILi8EEESG_EEENS5_IJSG_SB_EEEEEEEvNS4_8identityES12_S1C_vS1D_EENS_8epilogue10collective6detail29Sm90TmaWarpSpecializedAdapterINS1G_15DefaultEpilogueISI_SJ_SJ_NS1F_6thread17LinearCombinationISI_Li1EffLNS1K_9ScaleType4KindE0ELNS_15FloatRoundStyleE2ESI_EENS1_15EpilogueDefaultEEEEEvvEEEEvNT_6ParamsE --------------------------
	.section	.nv.constant0._ZN7cutlass13device_kernelINS_4gemm6kernel13GemmUniversalIN4cute5tupleIJiiiiEEENS1_10collective13CollectiveMmaINS1_34MainloopSm90TmaGmmaWarpSpecializedILi4ENS5_IJNS4_1CILi1EEESB_SB_EEENS1_35KernelTmaWarpSpecializedCooperativeEEENS5_IJNSA_ILi128EEENSA_ILi64EEESF_EEENS_10bfloat16_tENS5_IJlSB_lEEESI_SJ_NS4_8TiledMMAINS4_8MMA_AtomIJNS4_4SM904GMMA27MMA_64x64x16_F32BF16BF16_SSILNSN_5MajorE0ELSP_0ELNSN_7ScaleInE1ELSQ_1EEEEEENS4_6LayoutINS5_IJNSA_ILi2EEESB_SB_EEENS5_IJSB_NSA_ILi0EEESW_EEEEENS5_IJNS4_10UnderscoreESZ_SZ_EEEEENS4_13SM90_TMA_LOADENS4_14ComposedLayoutINS4_7SwizzleILi3ELi4ELi3EEENS4_18smem_ptr_flag_bitsILi16EEENST_INS5_IJNSA_ILi8EEESG_EEENS5_IJSG_SB_EEEEEEEvNS4_8identityES12_S1C_vS1D_EENS_8epilogue10collective6detail29Sm90TmaWarpSpecializedAdapterINS1G_15DefaultEpilogueISI_SJ_SJ_NS1F_6thread17LinearCombinationISI_Li1EffLNS1K_9ScaleType4KindE0ELNS_15FloatRoundStyleE2ESI_EENS1_15EpilogueDefaultEEEEEvvEEEEvNT_6ParamsE,"a",@progbits
	.sectionflags	@""
	.align	4
.nv.constant0._ZN7cutlass13device_kernelINS_4gemm6kernel13GemmUniversalIN4cute5tupleIJiiiiEEENS1_10collective13CollectiveMmaINS1_34MainloopSm90TmaGmmaWarpSpecializedILi4ENS5_IJNS4_1CILi1EEESB_SB_EEENS1_35KernelTmaWarpSpecializedCooperativeEEENS5_IJNSA_ILi128EEENSA_ILi64EEESF_EEENS_10bfloat16_tENS5_IJlSB_lEEESI_SJ_NS4_8TiledMMAINS4_8MMA_AtomIJNS4_4SM904GMMA27MMA_64x64x16_F32BF16BF16_SSILNSN_5MajorE0ELSP_0ELNSN_7ScaleInE1ELSQ_1EEEEEENS4_6LayoutINS5_IJNSA_ILi2EEESB_SB_EEENS5_IJSB_NSA_ILi0EEESW_EEEEENS5_IJNS4_10UnderscoreESZ_SZ_EEEEENS4_13SM90_TMA_LOADENS4_14ComposedLayoutINS4_7SwizzleILi3ELi4ELi3EEENS4_18smem_ptr_flag_bitsILi16EEENST_INS5_IJNSA_ILi8EEESG_EEENS5_IJSG_SB_EEEEEEEvNS4_8identityES12_S1C_vS1D_EENS_8epilogue10collective6detail29Sm90TmaWarpSpecializedAdapterINS1G_15DefaultEpilogueISI_SJ_SJ_NS1F_6thread17LinearCombinationISI_Li1EffLNS1K_9ScaleType4KindE0ELNS_15FloatRoundStyleE2ESI_EENS1_15EpilogueDefaultEEEEEvvEEEEvNT_6ParamsE:
	.zero		1664


//--------------------- SYMBOLS --------------------------

	.type		.nv.reservedSmem.offset0,@object
	.size		.nv.reservedSmem.offset0,0x4
	.type		__assertfail,@function
